//
// Generated by NVIDIA NVVM Compiler
//
// Compiler Build ID: CL-36424714
// Cuda compilation tools, release 13.0, V13.0.88
// Based on NVVM 20.0.0
//

.version 9.0
.target sm_100
.address_size 64

	// .globl	_Z29build_scanlines_rgb_up_kernelPKhiiiPhii

.visible .entry _Z29build_scanlines_rgb_up_kernelPKhiiiPhii(
	.param .u64 .ptr .align 1 _Z29build_scanlines_rgb_up_kernelPKhiiiPhii_param_0,
	.param .u32 _Z29build_scanlines_rgb_up_kernelPKhiiiPhii_param_1,
	.param .u32 _Z29build_scanlines_rgb_up_kernelPKhiiiPhii_param_2,
	.param .u32 _Z29build_scanlines_rgb_up_kernelPKhiiiPhii_param_3,
	.param .u64 .ptr .align 1 _Z29build_scanlines_rgb_up_kernelPKhiiiPhii_param_4,
	.param .u32 _Z29build_scanlines_rgb_up_kernelPKhiiiPhii_param_5,
	.param .u32 _Z29build_scanlines_rgb_up_kernelPKhiiiPhii_param_6
)
{
	.reg .pred 	%p<21>;
	.reg .b16 	%rs<34>;
	.reg .b32 	%r<27>;
	.reg .b64 	%rd<20>;

	ld.param.u64 	%rd6, [_Z29build_scanlines_rgb_up_kernelPKhiiiPhii_param_0];
	ld.param.u32 	%r8, [_Z29build_scanlines_rgb_up_kernelPKhiiiPhii_param_1];
	ld.param.u32 	%r11, [_Z29build_scanlines_rgb_up_kernelPKhiiiPhii_param_2];
	ld.param.u32 	%r9, [_Z29build_scanlines_rgb_up_kernelPKhiiiPhii_param_3];
	ld.param.u64 	%rd7, [_Z29build_scanlines_rgb_up_kernelPKhiiiPhii_param_4];
	ld.param.u32 	%r10, [_Z29build_scanlines_rgb_up_kernelPKhiiiPhii_param_5];
	ld.param.u32 	%r12, [_Z29build_scanlines_rgb_up_kernelPKhiiiPhii_param_6];
	cvta.to.global.u64 	%rd1, %rd6;
	cvta.to.global.u64 	%rd2, %rd7;
	mov.u32 	%r14, %ctaid.x;
	mov.u32 	%r15, %ntid.x;
	mov.u32 	%r16, %tid.x;
	mad.lo.s32 	%r1, %r14, %r15, %r16;
	mov.u32 	%r17, %ctaid.y;
	mov.u32 	%r18, %ntid.y;
	mov.u32 	%r19, %tid.y;
	mad.lo.s32 	%r20, %r17, %r18, %r19;
	setp.ge.s32 	%p4, %r1, %r11;
	setp.ge.s32 	%p5, %r20, %r12;
	or.pred  	%p6, %p4, %p5;
	@%p6 bra 	$L__BB0_17;
	mul.lo.s32 	%r3, %r8, %r20;
	mul.lo.s32 	%r4, %r10, %r20;
	setp.ne.s32 	%p7, %r1, 0;
	@%p7 bra 	$L__BB0_3;
	cvt.s64.s32 	%rd8, %r4;
	add.s64 	%rd9, %rd2, %rd8;
	mov.b16 	%rs15, 2;
	st.global.u8 	[%rd9], %rs15;
$L__BB0_3:
	mul.lo.s32 	%r21, %r1, 3;
	add.s32 	%r22, %r21, %r4;
	add.s32 	%r5, %r22, 1;
	sub.s32 	%r6, %r21, %r9;
	setp.gt.s32 	%p8, %r6, -1;
	setp.lt.s32 	%p9, %r6, %r8;
	and.pred  	%p1, %p8, %p9;
	mov.b16 	%rs26, 0;
	not.pred 	%p10, %p1;
	@%p10 bra 	$L__BB0_5;
	add.s32 	%r23, %r6, %r3;
	cvt.s64.s32 	%rd10, %r23;
	add.s64 	%rd11, %rd1, %rd10;
	ld.global.u8 	%rs26, [%rd11];
$L__BB0_5:
	add.s32 	%r24, %r6, 1;
	setp.gt.s32 	%p11, %r6, -2;
	setp.lt.s32 	%p12, %r24, %r8;
	and.pred  	%p2, %p11, %p12;
	cvt.s64.s32 	%rd12, %r3;
	cvt.s64.s32 	%rd3, %r6;
	add.s64 	%rd13, %rd3, %rd12;
	add.s64 	%rd4, %rd1, %rd13;
	mov.b16 	%rs27, 0;
	not.pred 	%p13, %p2;
	@%p13 bra 	$L__BB0_7;
	ld.global.u8 	%rs27, [%rd4+1];
$L__BB0_7:
	add.s32 	%r25, %r6, 2;
	setp.gt.s32 	%p14, %r6, -3;
	setp.lt.s32 	%p15, %r25, %r8;
	and.pred  	%p3, %p14, %p15;
	mov.b16 	%rs28, 0;
	not.pred 	%p16, %p3;
	@%p16 bra 	$L__BB0_9;
	ld.global.u8 	%rs28, [%rd4+2];
$L__BB0_9:
	setp.eq.s32 	%p17, %r20, 0;
	mov.b16 	%rs31, 0;
	mov.u16 	%rs32, %rs31;
	mov.u16 	%rs33, %rs31;
	@%p17 bra 	$L__BB0_16;
	sub.s32 	%r7, %r3, %r8;
	mov.b16 	%rs31, 0;
	@%p10 bra 	$L__BB0_12;
	add.s32 	%r26, %r6, %r7;
	cvt.s64.s32 	%rd14, %r26;
	add.s64 	%rd15, %rd1, %rd14;
	ld.global.u8 	%rs31, [%rd15];
$L__BB0_12:
	cvt.s64.s32 	%rd16, %r7;
	add.s64 	%rd17, %rd3, %rd16;
	add.s64 	%rd5, %rd1, %rd17;
	mov.b16 	%rs32, 0;
	@%p13 bra 	$L__BB0_14;
	ld.global.u8 	%rs32, [%rd5+1];
$L__BB0_14:
	mov.b16 	%rs33, 0;
	@%p16 bra 	$L__BB0_16;
	ld.global.u8 	%rs33, [%rd5+2];
$L__BB0_16:
	sub.s16 	%rs23, %rs26, %rs31;
	cvt.s64.s32 	%rd18, %r5;
	add.s64 	%rd19, %rd2, %rd18;
	st.global.u8 	[%rd19], %rs23;
	sub.s16 	%rs24, %rs27, %rs32;
	st.global.u8 	[%rd19+1], %rs24;
	sub.s16 	%rs25, %rs28, %rs33;
	st.global.u8 	[%rd19+2], %rs25;
$L__BB0_17:
	ret;

}
	// .globl	_Z30build_scanlines_gray_up_kernelPKhiiiPhii
.visible .entry _Z30build_scanlines_gray_up_kernelPKhiiiPhii(
	.param .u64 .ptr .align 1 _Z30build_scanlines_gray_up_kernelPKhiiiPhii_param_0,
	.param .u32 _Z30build_scanlines_gray_up_kernelPKhiiiPhii_param_1,
	.param .u32 _Z30build_scanlines_gray_up_kernelPKhiiiPhii_param_2,
	.param .u32 _Z30build_scanlines_gray_up_kernelPKhiiiPhii_param_3,
	.param .u64 .ptr .align 1 _Z30build_scanlines_gray_up_kernelPKhiiiPhii_param_4,
	.param .u32 _Z30build_scanlines_gray_up_kernelPKhiiiPhii_param_5,
	.param .u32 _Z30build_scanlines_gray_up_kernelPKhiiiPhii_param_6
)
{
	.reg .pred 	%p<16>;
	.reg .b16 	%rs<26>;
	.reg .b32 	%r<26>;
	.reg .b64 	%rd<21>;

	ld.param.u64 	%rd3, [_Z30build_scanlines_gray_up_kernelPKhiiiPhii_param_0];
	ld.param.u32 	%r7, [_Z30build_scanlines_gray_up_kernelPKhiiiPhii_param_1];
	ld.param.u32 	%r10, [_Z30build_scanlines_gray_up_kernelPKhiiiPhii_param_2];
	ld.param.u32 	%r8, [_Z30build_scanlines_gray_up_kernelPKhiiiPhii_param_3];
	ld.param.u64 	%rd4, [_Z30build_scanlines_gray_up_kernelPKhiiiPhii_param_4];
	ld.param.u32 	%r9, [_Z30build_scanlines_gray_up_kernelPKhiiiPhii_param_5];
	ld.param.u32 	%r11, [_Z30build_scanlines_gray_up_kernelPKhiiiPhii_param_6];
	cvta.to.global.u64 	%rd1, %rd3;
	cvta.to.global.u64 	%rd2, %rd4;
	mov.u32 	%r13, %ctaid.x;
	mov.u32 	%r14, %ntid.x;
	mov.u32 	%r15, %tid.x;
	mad.lo.s32 	%r1, %r13, %r14, %r15;
	mov.u32 	%r16, %ctaid.y;
	mov.u32 	%r17, %ntid.y;
	mov.u32 	%r18, %tid.y;
	mad.lo.s32 	%r19, %r16, %r17, %r18;
	setp.ge.s32 	%p3, %r1, %r10;
	setp.ge.s32 	%p4, %r19, %r11;
	or.pred  	%p5, %p3, %p4;
	@%p5 bra 	$L__BB1_14;
	mul.lo.s32 	%r3, %r7, %r19;
	mul.lo.s32 	%r4, %r9, %r19;
	setp.ne.s32 	%p6, %r1, 0;
	@%p6 bra 	$L__BB1_3;
	cvt.s64.s32 	%rd5, %r4;
	add.s64 	%rd6, %rd2, %rd5;
	mov.b16 	%rs12, 2;
	st.global.u8 	[%rd6], %rs12;
$L__BB1_3:
	shl.b32 	%r20, %r1, 1;
	sub.s32 	%r5, %r20, %r8;
	setp.gt.s32 	%p7, %r5, -1;
	setp.lt.s32 	%p8, %r5, %r7;
	and.pred  	%p1, %p7, %p8;
	mov.b16 	%rs21, 0;
	not.pred 	%p9, %p1;
	@%p9 bra 	$L__BB1_5;
	add.s32 	%r21, %r5, %r3;
	cvt.s64.s32 	%rd7, %r21;
	add.s64 	%rd8, %rd1, %rd7;
	ld.global.u8 	%rs21, [%rd8];
$L__BB1_5:
	add.s32 	%r22, %r5, 1;
	setp.gt.s32 	%p10, %r5, -2;
	setp.lt.s32 	%p11, %r22, %r7;
	and.pred  	%p2, %p10, %p11;
	mov.b16 	%rs22, 0;
	not.pred 	%p12, %p2;
	@%p12 bra 	$L__BB1_7;
	cvt.s64.s32 	%rd9, %r3;
	cvt.s64.s32 	%rd10, %r5;
	add.s64 	%rd11, %rd10, %rd9;
	add.s64 	%rd12, %rd1, %rd11;
	ld.global.u8 	%rs22, [%rd12+1];
$L__BB1_7:
	add.s16 	%rs5, %rs22, %rs21;
	setp.eq.s32 	%p13, %r19, 0;
	mov.b16 	%rs25, 0;
	@%p13 bra 	$L__BB1_13;
	sub.s32 	%r6, %r3, %r7;
	mov.b16 	%rs23, 0;
	@%p9 bra 	$L__BB1_10;
	add.s32 	%r23, %r5, %r6;
	cvt.s64.s32 	%rd13, %r23;
	add.s64 	%rd14, %rd1, %rd13;
	ld.global.u8 	%rs23, [%rd14];
$L__BB1_10:
	mov.b16 	%rs24, 0;
	@%p12 bra 	$L__BB1_12;
	cvt.s64.s32 	%rd15, %r6;
	cvt.s64.s32 	%rd16, %r5;
	add.s64 	%rd17, %rd16, %rd15;
	add.s64 	%rd18, %rd1, %rd17;
	ld.global.u8 	%rs24, [%rd18+1];
$L__BB1_12:
	add.s16 	%rs18, %rs24, %rs23;
	shr.u16 	%rs25, %rs18, 1;
$L__BB1_13:
	shr.u16 	%rs19, %rs5, 1;
	sub.s16 	%rs20, %rs19, %rs25;
	add.s32 	%r24, %r1, %r4;
	add.s32 	%r25, %r24, 1;
	cvt.s64.s32 	%rd19, %r25;
	add.s64 	%rd20, %rd2, %rd19;
	st.global.u8 	[%rd20], %rs20;
$L__BB1_14:
	ret;

}
	// .globl	_Z35build_scanlines_batch_rgb_up_kernelPKhiiiPhiilli
.visible .entry _Z35build_scanlines_batch_rgb_up_kernelPKhiiiPhiilli(
	.param .u64 .ptr .align 1 _Z35build_scanlines_batch_rgb_up_kernelPKhiiiPhiilli_param_0,
	.param .u32 _Z35build_scanlines_batch_rgb_up_kernelPKhiiiPhiilli_param_1,
	.param .u32 _Z35build_scanlines_batch_rgb_up_kernelPKhiiiPhiilli_param_2,
	.param .u32 _Z35build_scanlines_batch_rgb_up_kernelPKhiiiPhiilli_param_3,
	.param .u64 .ptr .align 1 _Z35build_scanlines_batch_rgb_up_kernelPKhiiiPhiilli_param_4,
	.param .u32 _Z35build_scanlines_batch_rgb_up_kernelPKhiiiPhiilli_param_5,
	.param .u32 _Z35build_scanlines_batch_rgb_up_kernelPKhiiiPhiilli_param_6,
	.param .u64 _Z35build_scanlines_batch_rgb_up_kernelPKhiiiPhiilli_param_7,
	.param .u64 _Z35build_scanlines_batch_rgb_up_kernelPKhiiiPhiilli_param_8,
	.param .u32 _Z35build_scanlines_batch_rgb_up_kernelPKhiiiPhiilli_param_9
)
{
	.reg .pred 	%p<23>;
	.reg .b16 	%rs<34>;
	.reg .b32 	%r<29>;
	.reg .b64 	%rd<31>;

	ld.param.u64 	%rd10, [_Z35build_scanlines_batch_rgb_up_kernelPKhiiiPhiilli_param_0];
	ld.param.u32 	%r9, [_Z35build_scanlines_batch_rgb_up_kernelPKhiiiPhiilli_param_1];
	ld.param.u32 	%r12, [_Z35build_scanlines_batch_rgb_up_kernelPKhiiiPhiilli_param_2];
	ld.param.u32 	%r10, [_Z35build_scanlines_batch_rgb_up_kernelPKhiiiPhiilli_param_3];
	ld.param.u64 	%rd11, [_Z35build_scanlines_batch_rgb_up_kernelPKhiiiPhiilli_param_4];
	ld.param.u32 	%r11, [_Z35build_scanlines_batch_rgb_up_kernelPKhiiiPhiilli_param_5];
	ld.param.u32 	%r13, [_Z35build_scanlines_batch_rgb_up_kernelPKhiiiPhiilli_param_6];
	ld.param.u64 	%rd8, [_Z35build_scanlines_batch_rgb_up_kernelPKhiiiPhiilli_param_7];
	ld.param.u64 	%rd9, [_Z35build_scanlines_batch_rgb_up_kernelPKhiiiPhiilli_param_8];
	ld.param.u32 	%r15, [_Z35build_scanlines_batch_rgb_up_kernelPKhiiiPhiilli_param_9];
	cvta.to.global.u64 	%rd1, %rd10;
	cvta.to.global.u64 	%rd2, %rd11;
	mov.u32 	%r16, %ctaid.x;
	mov.u32 	%r17, %ntid.x;
	mov.u32 	%r18, %tid.x;
	mad.lo.s32 	%r1, %r16, %r17, %r18;
	mov.u32 	%r19, %ctaid.y;
	mov.u32 	%r20, %ntid.y;
	mov.u32 	%r21, %tid.y;
	mad.lo.s32 	%r22, %r19, %r20, %r21;
	mov.u32 	%r3, %ctaid.z;
	setp.ge.s32 	%p4, %r1, %r12;
	setp.ge.s32 	%p5, %r22, %r13;
	or.pred  	%p6, %p4, %p5;
	setp.ge.s32 	%p7, %r3, %r15;
	or.pred  	%p8, %p6, %p7;
	@%p8 bra 	$L__BB2_17;
	cvt.u64.u32 	%rd12, %r3;
	mul.lo.s64 	%rd3, %rd8, %rd12;
	mul.lo.s64 	%rd4, %rd9, %rd12;
	mul.lo.s32 	%r4, %r9, %r22;
	mul.lo.s32 	%r5, %r11, %r22;
	setp.ne.s32 	%p9, %r1, 0;
	@%p9 bra 	$L__BB2_3;
	cvt.s64.s32 	%rd13, %r5;
	add.s64 	%rd14, %rd4, %rd13;
	add.s64 	%rd15, %rd2, %rd14;
	mov.b16 	%rs15, 2;
	st.global.u8 	[%rd15], %rs15;
$L__BB2_3:
	mul.lo.s32 	%r23, %r1, 3;
	add.s32 	%r24, %r23, %r5;
	add.s32 	%r6, %r24, 1;
	sub.s32 	%r7, %r23, %r10;
	setp.gt.s32 	%p10, %r7, -1;
	setp.lt.s32 	%p11, %r7, %r9;
	and.pred  	%p1, %p10, %p11;
	mov.b16 	%rs26, 0;
	not.pred 	%p12, %p1;
	@%p12 bra 	$L__BB2_5;
	add.s32 	%r25, %r7, %r4;
	cvt.s64.s32 	%rd16, %r25;
	add.s64 	%rd17, %rd3, %rd16;
	add.s64 	%rd18, %rd1, %rd17;
	ld.global.u8 	%rs26, [%rd18];
$L__BB2_5:
	add.s32 	%r26, %r7, 1;
	setp.gt.s32 	%p13, %r7, -2;
	setp.lt.s32 	%p14, %r26, %r9;
	and.pred  	%p2, %p13, %p14;
	cvt.s64.s32 	%rd19, %r4;
	cvt.s64.s32 	%rd5, %r7;
	add.s64 	%rd20, %rd5, %rd19;
	add.s64 	%rd21, %rd3, %rd20;
	add.s64 	%rd6, %rd1, %rd21;
	mov.b16 	%rs27, 0;
	not.pred 	%p15, %p2;
	@%p15 bra 	$L__BB2_7;
	ld.global.u8 	%rs27, [%rd6+1];
$L__BB2_7:
	add.s32 	%r27, %r7, 2;
	setp.gt.s32 	%p16, %r7, -3;
	setp.lt.s32 	%p17, %r27, %r9;
	and.pred  	%p3, %p16, %p17;
	mov.b16 	%rs28, 0;
	not.pred 	%p18, %p3;
	@%p18 bra 	$L__BB2_9;
	ld.global.u8 	%rs28, [%rd6+2];
$L__BB2_9:
	setp.eq.s32 	%p19, %r22, 0;
	mov.b16 	%rs31, 0;
	mov.u16 	%rs32, %rs31;
	mov.u16 	%rs33, %rs31;
	@%p19 bra 	$L__BB2_16;
	sub.s32 	%r8, %r4, %r9;
	mov.b16 	%rs31, 0;
	@%p12 bra 	$L__BB2_12;
	add.s32 	%r28, %r7, %r8;
	cvt.s64.s32 	%rd22, %r28;
	add.s64 	%rd23, %rd3, %rd22;
	add.s64 	%rd24, %rd1, %rd23;
	ld.global.u8 	%rs31, [%rd24];
$L__BB2_12:
	cvt.s64.s32 	%rd25, %r8;
	add.s64 	%rd26, %rd5, %rd25;
	add.s64 	%rd27, %rd3, %rd26;
	add.s64 	%rd7, %rd1, %rd27;
	mov.b16 	%rs32, 0;
	@%p15 bra 	$L__BB2_14;
	ld.global.u8 	%rs32, [%rd7+1];
$L__BB2_14:
	mov.b16 	%rs33, 0;
	@%p18 bra 	$L__BB2_16;
	ld.global.u8 	%rs33, [%rd7+2];
$L__BB2_16:
	sub.s16 	%rs23, %rs26, %rs31;
	cvt.s64.s32 	%rd28, %r6;
	add.s64 	%rd29, %rd4, %rd28;
	add.s64 	%rd30, %rd2, %rd29;
	st.global.u8 	[%rd30], %rs23;
	sub.s16 	%rs24, %rs27, %rs32;
	st.global.u8 	[%rd30+1], %rs24;
	sub.s16 	%rs25, %rs28, %rs33;
	st.global.u8 	[%rd30+2], %rs25;
$L__BB2_17:
	ret;

}
	// .globl	_Z36build_scanlines_batch_gray_up_kernelPKhiiiPhiilli
.visible .entry _Z36build_scanlines_batch_gray_up_kernelPKhiiiPhiilli(
	.param .u64 .ptr .align 1 _Z36build_scanlines_batch_gray_up_kernelPKhiiiPhiilli_param_0,
	.param .u32 _Z36build_scanlines_batch_gray_up_kernelPKhiiiPhiilli_param_1,
	.param .u32 _Z36build_scanlines_batch_gray_up_kernelPKhiiiPhiilli_param_2,
	.param .u32 _Z36build_scanlines_batch_gray_up_kernelPKhiiiPhiilli_param_3,
	.param .u64 .ptr .align 1 _Z36build_scanlines_batch_gray_up_kernelPKhiiiPhiilli_param_4,
	.param .u32 _Z36build_scanlines_batch_gray_up_kernelPKhiiiPhiilli_param_5,
	.param .u32 _Z36build_scanlines_batch_gray_up_kernelPKhiiiPhiilli_param_6,
	.param .u64 _Z36build_scanlines_batch_gray_up_kernelPKhiiiPhiilli_param_7,
	.param .u64 _Z36build_scanlines_batch_gray_up_kernelPKhiiiPhiilli_param_8,
	.param .u32 _Z36build_scanlines_batch_gray_up_kernelPKhiiiPhiilli_param_9
)
{
	.reg .pred 	%p<18>;
	.reg .b16 	%rs<26>;
	.reg .b32 	%r<26>;
	.reg .b64 	%rd<34>;

	ld.param.u64 	%rd7, [_Z36build_scanlines_batch_gray_up_kernelPKhiiiPhiilli_param_0];
	ld.param.u32 	%r8, [_Z36build_scanlines_batch_gray_up_kernelPKhiiiPhiilli_param_1];
	ld.param.u32 	%r11, [_Z36build_scanlines_batch_gray_up_kernelPKhiiiPhiilli_param_2];
	ld.param.u32 	%r9, [_Z36build_scanlines_batch_gray_up_kernelPKhiiiPhiilli_param_3];
	ld.param.u64 	%rd8, [_Z36build_scanlines_batch_gray_up_kernelPKhiiiPhiilli_param_4];
	ld.param.u32 	%r10, [_Z36build_scanlines_batch_gray_up_kernelPKhiiiPhiilli_param_5];
	ld.param.u32 	%r12, [_Z36build_scanlines_batch_gray_up_kernelPKhiiiPhiilli_param_6];
	ld.param.u64 	%rd5, [_Z36build_scanlines_batch_gray_up_kernelPKhiiiPhiilli_param_7];
	ld.param.u64 	%rd6, [_Z36build_scanlines_batch_gray_up_kernelPKhiiiPhiilli_param_8];
	ld.param.u32 	%r14, [_Z36build_scanlines_batch_gray_up_kernelPKhiiiPhiilli_param_9];
	cvta.to.global.u64 	%rd1, %rd7;
	cvta.to.global.u64 	%rd2, %rd8;
	mov.u32 	%r15, %ctaid.x;
	mov.u32 	%r16, %ntid.x;
	mov.u32 	%r17, %tid.x;
	mad.lo.s32 	%r1, %r15, %r16, %r17;
	mov.u32 	%r18, %ctaid.y;
	mov.u32 	%r19, %ntid.y;
	mov.u32 	%r20, %tid.y;
	mad.lo.s32 	%r21, %r18, %r19, %r20;
	mov.u32 	%r3, %ctaid.z;
	setp.ge.s32 	%p3, %r1, %r11;
	setp.ge.s32 	%p4, %r21, %r12;
	or.pred  	%p5, %p3, %p4;
	setp.ge.s32 	%p6, %r3, %r14;
	or.pred  	%p7, %p5, %p6;
	@%p7 bra 	$L__BB3_14;
	cvt.u64.u32 	%rd9, %r3;
	mul.lo.s64 	%rd3, %rd5, %rd9;
	mul.lo.s64 	%rd4, %rd6, %rd9;
	mul.lo.s32 	%r4, %r8, %r21;
	mul.lo.s32 	%r5, %r10, %r21;
	setp.ne.s32 	%p8, %r1, 0;
	@%p8 bra 	$L__BB3_3;
	cvt.s64.s32 	%rd10, %r5;
	add.s64 	%rd11, %rd4, %rd10;
	add.s64 	%rd12, %rd2, %rd11;
	mov.b16 	%rs12, 2;
	st.global.u8 	[%rd12], %rs12;
$L__BB3_3:
	shl.b32 	%r22, %r1, 1;
	sub.s32 	%r6, %r22, %r9;
	setp.gt.s32 	%p9, %r6, -1;
	setp.lt.s32 	%p10, %r6, %r8;
	and.pred  	%p1, %p9, %p10;
	mov.b16 	%rs21, 0;
	not.pred 	%p11, %p1;
	@%p11 bra 	$L__BB3_5;
	add.s32 	%r23, %r6, %r4;
	cvt.s64.s32 	%rd13, %r23;
	add.s64 	%rd14, %rd3, %rd13;
	add.s64 	%rd15, %rd1, %rd14;
	ld.global.u8 	%rs21, [%rd15];
$L__BB3_5:
	add.s32 	%r24, %r6, 1;
	setp.gt.s32 	%p12, %r6, -2;
	setp.lt.s32 	%p13, %r24, %r8;
	and.pred  	%p2, %p12, %p13;
	mov.b16 	%rs22, 0;
	not.pred 	%p14, %p2;
	@%p14 bra 	$L__BB3_7;
	cvt.s64.s32 	%rd16, %r4;
	cvt.s64.s32 	%rd17, %r6;
	add.s64 	%rd18, %rd17, %rd16;
	add.s64 	%rd19, %rd3, %rd18;
	add.s64 	%rd20, %rd1, %rd19;
	ld.global.u8 	%rs22, [%rd20+1];
$L__BB3_7:
	add.s16 	%rs5, %rs22, %rs21;
	setp.eq.s32 	%p15, %r21, 0;
	mov.b16 	%rs25, 0;
	@%p15 bra 	$L__BB3_13;
	sub.s32 	%r7, %r4, %r8;
	mov.b16 	%rs23, 0;
	@%p11 bra 	$L__BB3_10;
	add.s32 	%r25, %r6, %r7;
	cvt.s64.s32 	%rd21, %r25;
	add.s64 	%rd22, %rd3, %rd21;
	add.s64 	%rd23, %rd1, %rd22;
	ld.global.u8 	%rs23, [%rd23];
$L__BB3_10:
	mov.b16 	%rs24, 0;
	@%p14 bra 	$L__BB3_12;
	cvt.s64.s32 	%rd24, %r7;
	cvt.s64.s32 	%rd25, %r6;
	add.s64 	%rd26, %rd25, %rd24;
	add.s64 	%rd27, %rd3, %rd26;
	add.s64 	%rd28, %rd1, %rd27;
	ld.global.u8 	%rs24, [%rd28+1];
$L__BB3_12:
	add.s16 	%rs18, %rs24, %rs23;
	shr.u16 	%rs25, %rs18, 1;
$L__BB3_13:
	shr.u16 	%rs19, %rs5, 1;
	sub.s16 	%rs20, %rs19, %rs25;
	cvt.s64.s32 	%rd29, %r5;
	cvt.s64.s32 	%rd30, %r1;
	add.s64 	%rd31, %rd30, %rd29;
	add.s64 	%rd32, %rd31, %rd4;
	add.s64 	%rd33, %rd2, %rd32;
	st.global.u8 	[%rd33+1], %rs20;
$L__BB3_14:
	ret;

}


// ===== COMPILED SASS (sm_100) =====

	.target	sm_100

	.elftype	@"ET_EXEC"


//--------------------- .note.nv.tkinfo           --------------------------
	.section	.note.nv.tkinfo,"",@"SHT_NOTE"
	.sectionflags	@"SHF_NOTE_NV_TKINFO"
	.tkinfo
        /*0018*/ 	.word	0x00000002
        /*0030*/ 	.string	""
        /*0030*/ 	.string	"ptxas"
        /*0030*/ 	.string	"Cuda compilation tools, release 13.0, V13.0.88"
        /*0030*/ 	.string	"Build cuda_13.0.r13.0/compiler.36424714_0"
        /*0030*/ 	.string	"-arch sm_100 -m 64 "



//--------------------- .note.nv.cuinfo           --------------------------
	.section	.note.nv.cuinfo,"",@"SHT_NOTE"
	.sectionflags	@"SHF_NOTE_NV_CUINFO"
        /*0018*/ 	.short	0x0002
        /*001a*/ 	.short	0x0064
        /*001c*/ 	.short	0x0082
	.zero		2


//--------------------- .nv.info                  --------------------------
	.section	.nv.info,"",@"SHT_CUDA_INFO"
	.align	4


	//----- nvinfo : EIATTR_REGCOUNT
	.align		4
        /*0000*/ 	.byte	0x04, 0x2f
        /*0002*/ 	.short	(.L_1 - .L_0)
	.align		4
.L_0:
        /*0004*/ 	.word	index@(_Z29build_scanlines_rgb_up_kernelPKhiiiPhii)
        /*0008*/ 	.word	0x00000012


	//----- nvinfo : EIATTR_FRAME_SIZE
	.align		4
.L_1:
        /*000c*/ 	.byte	0x04, 0x11
        /*000e*/ 	.short	(.L_3 - .L_2)
	.align		4
.L_2:
        /*0010*/ 	.word	index@(_Z29build_scanlines_rgb_up_kernelPKhiiiPhii)
        /*0014*/ 	.word	0x00000000


	//----- nvinfo : EIATTR_REGCOUNT
	.align		4
.L_3:
        /*0018*/ 	.byte	0x04, 0x2f
        /*001a*/ 	.short	(.L_5 - .L_4)
	.align		4
.L_4:
        /*001c*/ 	.word	index@(_Z30build_scanlines_gray_up_kernelPKhiiiPhii)
        /*0020*/ 	.word	0x00000012


	//----- nvinfo : EIATTR_FRAME_SIZE
	.align		4
.L_5:
        /*0024*/ 	.byte	0x04, 0x11
        /*0026*/ 	.short	(.L_7 - .L_6)
	.align		4
.L_6:
        /*0028*/ 	.word	index@(_Z30build_scanlines_gray_up_kernelPKhiiiPhii)
        /*002c*/ 	.word	0x00000000


	//----- nvinfo : EIATTR_REGCOUNT
	.align		4
.L_7:
        /*0030*/ 	.byte	0x04, 0x2f
        /*0032*/ 	.short	(.L_9 - .L_8)
	.align		4
.L_8:
        /*0034*/ 	.word	index@(_Z35build_scanlines_batch_rgb_up_kernelPKhiiiPhiilli)
        /*0038*/ 	.word	0x00000018


	//----- nvinfo : EIATTR_FRAME_SIZE
	.align		4
.L_9:
        /*003c*/ 	.byte	0x04, 0x11
        /*003e*/ 	.short	(.L_11 - .L_10)
	.align		4
.L_10:
        /*0040*/ 	.word	index@(_Z35build_scanlines_batch_rgb_up_kernelPKhiiiPhiilli)
        /*0044*/ 	.word	0x00000000


	//----- nvinfo : EIATTR_REGCOUNT
	.align		4
.L_11:
        /*0048*/ 	.byte	0x04, 0x2f
        /*004a*/ 	.short	(.L_13 - .L_12)
	.align		4
.L_12:
        /*004c*/ 	.word	index@(_Z36build_scanlines_batch_gray_up_kernelPKhiiiPhiilli)
        /*0050*/ 	.word	0x0000001a


	//----- nvinfo : EIATTR_FRAME_SIZE
	.align		4
.L_13:
        /*0054*/ 	.byte	0x04, 0x11
        /*0056*/ 	.short	(.L_15 - .L_14)
	.align		4
.L_14:
        /*0058*/ 	.word	index@(_Z36build_scanlines_batch_gray_up_kernelPKhiiiPhiilli)
        /*005c*/ 	.word	0x00000000


	//----- nvinfo : EIATTR_MIN_STACK_SIZE
	.align		4
.L_15:
        /*0060*/ 	.byte	0x04, 0x12
        /*0062*/ 	.short	(.L_17 - .L_16)
	.align		4
.L_16:
        /*0064*/ 	.word	index@(_Z36build_scanlines_batch_gray_up_kernelPKhiiiPhiilli)
        /*0068*/ 	.word	0x00000000


	//----- nvinfo : EIATTR_MIN_STACK_SIZE
	.align		4
.L_17:
        /*006c*/ 	.byte	0x04, 0x12
        /*006e*/ 	.short	(.L_19 - .L_18)
	.align		4
.L_18:
        /*0070*/ 	.word	index@(_Z35build_scanlines_batch_rgb_up_kernelPKhiiiPhiilli)
        /*0074*/ 	.word	0x00000000


	//----- nvinfo : EIATTR_MIN_STACK_SIZE
	.align		4
.L_19:
        /*0078*/ 	.byte	0x04, 0x12
        /*007a*/ 	.short	(.L_21 - .L_20)
	.align		4
.L_20:
        /*007c*/ 	.word	index@(_Z30build_scanlines_gray_up_kernelPKhiiiPhii)
        /*0080*/ 	.word	0x00000000


	//----- nvinfo : EIATTR_MIN_STACK_SIZE
	.align		4
.L_21:
        /*0084*/ 	.byte	0x04, 0x12
        /*0086*/ 	.short	(.L_23 - .L_22)
	.align		4
.L_22:
        /*0088*/ 	.word	index@(_Z29build_scanlines_rgb_up_kernelPKhiiiPhii)
        /*008c*/ 	.word	0x00000000
.L_23:


//--------------------- .nv.compat                --------------------------
	.section	.nv.compat,"",@"SHT_CUDA_COMPAT_INFO"
	.align	4
        /*0000*/ 	.byte	0x02, 0x09, 0x00, 0x00, 0x02, 0x02, 0x01, 0x00, 0x02, 0x05, 0x05, 0x00, 0x03, 0x07, 0x01, 0x01
        /*0010*/ 	.byte	0x02, 0x03, 0x00, 0x00, 0x02, 0x06, 0x01, 0x00, 0x04, 0x0b, 0x08, 0x00, 0x09, 0x00, 0x00, 0x00
        /*0020*/ 	.byte	0x00, 0x00, 0x00, 0x00


//--------------------- .nv.info._Z36build_scanlines_batch_gray_up_kernelPKhiiiPhiilli --------------------------
	.section	.nv.info._Z36build_scanlines_batch_gray_up_kernelPKhiiiPhiilli,"",@"SHT_CUDA_INFO"
	.sectionflags	@""
	.align	4


	//----- nvinfo : EIATTR_CUDA_API_VERSION
	.align		4
        /*0000*/ 	.byte	0x04, 0x37
        /*0002*/ 	.short	(.L_25 - .L_24)
.L_24:
        /*0004*/ 	.word	0x00000082


	//----- nvinfo : EIATTR_KPARAM_INFO
	.align		4
.L_25:
        /*0008*/ 	.byte	0x04, 0x17
        /*000a*/ 	.short	(.L_27 - .L_26)
.L_26:
        /*000c*/ 	.word	0x00000000
        /*0010*/ 	.short	0x0009
        /*0012*/ 	.short	0x0038
        /*0014*/ 	.byte	0x00, 0xf0, 0x11, 0x00


	//----- nvinfo : EIATTR_KPARAM_INFO
	.align		4
.L_27:
        /*0018*/ 	.byte	0x04, 0x17
        /*001a*/ 	.short	(.L_29 - .L_28)
.L_28:
        /*001c*/ 	.word	0x00000000
        /*0020*/ 	.short	0x0008
        /*0022*/ 	.short	0x0030
        /*0024*/ 	.byte	0x00, 0xf0, 0x21, 0x00


	//----- nvinfo : EIATTR_KPARAM_INFO
	.align		4
.L_29:
        /*0028*/ 	.byte	0x04, 0x17
        /*002a*/ 	.short	(.L_31 - .L_30)
.L_30:
        /*002c*/ 	.word	0x00000000
        /*0030*/ 	.short	0x0007
        /*0032*/ 	.short	0x0028
        /*0034*/ 	.byte	0x00, 0xf0, 0x21, 0x00


	//----- nvinfo : EIATTR_KPARAM_INFO
	.align		4
.L_31:
        /*0038*/ 	.byte	0x04, 0x17
        /*003a*/ 	.short	(.L_33 - .L_32)
.L_32:
        /*003c*/ 	.word	0x00000000
        /*0040*/ 	.short	0x0006
        /*0042*/ 	.short	0x0024
        /*0044*/ 	.byte	0x00, 0xf0, 0x11, 0x00


	//----- nvinfo : EIATTR_KPARAM_INFO
	.align		4
.L_33:
        /*0048*/ 	.byte	0x04, 0x17
        /*004a*/ 	.short	(.L_35 - .L_34)
.L_34:
        /*004c*/ 	.word	0x00000000
        /*0050*/ 	.short	0x0005
        /*0052*/ 	.short	0x0020
        /*0054*/ 	.byte	0x00, 0xf0, 0x11, 0x00


	//----- nvinfo : EIATTR_KPARAM_INFO
	.align		4
.L_35:
        /*0058*/ 	.byte	0x04, 0x17
        /*005a*/ 	.short	(.L_37 - .L_36)
.L_36:
        /*005c*/ 	.word	0x00000000
        /*0060*/ 	.short	0x0004
        /*0062*/ 	.short	0x0018
        /*0064*/ 	.byte	0x00, 0xf5, 0x21, 0x00


	//----- nvinfo : EIATTR_KPARAM_INFO
	.align		4
.L_37:
        /*0068*/ 	.byte	0x04, 0x17
        /*006a*/ 	.short	(.L_39 - .L_38)
.L_38:
        /*006c*/ 	.word	0x00000000
        /*0070*/ 	.short	0x0003
        /*0072*/ 	.short	0x0010
        /*0074*/ 	.byte	0x00, 0xf0, 0x11, 0x00


	//----- nvinfo : EIATTR_KPARAM_INFO
	.align		4
.L_39:
        /*0078*/ 	.byte	0x04, 0x17
        /*007a*/ 	.short	(.L_41 - .L_40)
.L_40:
        /*007c*/ 	.word	0x00000000
        /*0080*/ 	.short	0x0002
        /*0082*/ 	.short	0x000c
        /*0084*/ 	.byte	0x00, 0xf0, 0x11, 0x00


	//----- nvinfo : EIATTR_KPARAM_INFO
	.align		4
.L_41:
        /*0088*/ 	.byte	0x04, 0x17
        /*008a*/ 	.short	(.L_43 - .L_42)
.L_42:
        /*008c*/ 	.word	0x00000000
        /*0090*/ 	.short	0x0001
        /*0092*/ 	.short	0x0008
        /*0094*/ 	.byte	0x00, 0xf0, 0x11, 0x00


	//----- nvinfo : EIATTR_KPARAM_INFO
	.align		4
.L_43:
        /*0098*/ 	.byte	0x04, 0x17
        /*009a*/ 	.short	(.L_45 - .L_44)
.L_44:
        /*009c*/ 	.word	0x00000000
        /*00a0*/ 	.short	0x0000
        /*00a2*/ 	.short	0x0000
        /*00a4*/ 	.byte	0x00, 0xf5, 0x21, 0x00


	//----- nvinfo : EIATTR_SPARSE_MMA_MASK
	.align		4
.L_45:
        /*00a8*/ 	.byte	0x03, 0x50
        /*00aa*/ 	.short	0x0000


	//----- nvinfo : EIATTR_MAXREG_COUNT
	.align		4
        /*00ac*/ 	.byte	0x03, 0x1b
        /*00ae*/ 	.short	0x00ff


	//----- nvinfo : EIATTR_MERCURY_ISA_VERSION
	.align		4
        /*00b0*/ 	.byte	0x03, 0x5f
        /*00b2*/ 	.short	0x0101


	//----- nvinfo : EIATTR_VRC_CTA_INIT_COUNT
	.align		4
        /*00b4*/ 	.byte	0x02, 0x4a
	.zero		1
	.zero		1


	//----- nvinfo : EIATTR_EXIT_INSTR_OFFSETS
	.align		4
        /*00b8*/ 	.byte	0x04, 0x1c
        /*00ba*/ 	.short	(.L_47 - .L_46)


	//   ....[0]....
.L_46:
        /*00bc*/ 	.word	0x00000100


	//   ....[1]....
        /*00c0*/ 	.word	0x000006d0


	//----- nvinfo : EIATTR_CRS_STACK_SIZE
	.align		4
.L_47:
        /*00c4*/ 	.byte	0x04, 0x1e
        /*00c6*/ 	.short	(.L_49 - .L_48)
.L_48:
        /*00c8*/ 	.word	0x00000000


	//----- nvinfo : EIATTR_CBANK_PARAM_SIZE
	.align		4
.L_49:
        /*00cc*/ 	.byte	0x03, 0x19
        /*00ce*/ 	.short	0x003c


	//----- nvinfo : EIATTR_PARAM_CBANK
	.align		4
        /*00d0*/ 	.byte	0x04, 0x0a
        /*00d2*/ 	.short	(.L_51 - .L_50)
	.align		4
.L_50:
        /*00d4*/ 	.word	index@(.nv.constant0._Z36build_scanlines_batch_gray_up_kernelPKhiiiPhiilli)
        /*00d8*/ 	.short	0x0380
        /*00da*/ 	.short	0x003c


	//----- nvinfo : EIATTR_SW_WAR
	.align		4
.L_51:
        /*00dc*/ 	.byte	0x04, 0x36
        /*00de*/ 	.short	(.L_53 - .L_52)
.L_52:
        /*00e0*/ 	.word	0x00000008
.L_53:


//--------------------- .nv.info._Z35build_scanlines_batch_rgb_up_kernelPKhiiiPhiilli --------------------------
	.section	.nv.info._Z35build_scanlines_batch_rgb_up_kernelPKhiiiPhiilli,"",@"SHT_CUDA_INFO"
	.sectionflags	@""
	.align	4


	//----- nvinfo : EIATTR_CUDA_API_VERSION
	.align		4
        /*0000*/ 	.byte	0x04, 0x37
        /*0002*/ 	.short	(.L_55 - .L_54)
.L_54:
        /*0004*/ 	.word	0x00000082


	//----- nvinfo : EIATTR_KPARAM_INFO
	.align		4
.L_55:
        /*0008*/ 	.byte	0x04, 0x17
        /*000a*/ 	.short	(.L_57 - .L_56)
.L_56:
        /*000c*/ 	.word	0x00000000
        /*0010*/ 	.short	0x0009
        /*0012*/ 	.short	0x0038
        /*0014*/ 	.byte	0x00, 0xf0, 0x11, 0x00


	//----- nvinfo : EIATTR_KPARAM_INFO
	.align		4
.L_57:
        /*0018*/ 	.byte	0x04, 0x17
        /*001a*/ 	.short	(.L_59 - .L_58)
.L_58:
        /*001c*/ 	.word	0x00000000
        /*0020*/ 	.short	0x0008
        /*0022*/ 	.short	0x0030
        /*0024*/ 	.byte	0x00, 0xf0, 0x21, 0x00


	//----- nvinfo : EIATTR_KPARAM_INFO
	.align		4
.L_59:
        /*0028*/ 	.byte	0x04, 0x17
        /*002a*/ 	.short	(.L_61 - .L_60)
.L_60:
        /*002c*/ 	.word	0x00000000
        /*0030*/ 	.short	0x0007
        /*0032*/ 	.short	0x0028
        /*0034*/ 	.byte	0x00, 0xf0, 0x21, 0x00


	//----- nvinfo : EIATTR_KPARAM_INFO
	.align		4
.L_61:
        /*0038*/ 	.byte	0x04, 0x17
        /*003a*/ 	.short	(.L_63 - .L_62)
.L_62:
        /*003c*/ 	.word	0x00000000
        /*0040*/ 	.short	0x0006
        /*0042*/ 	.short	0x0024
        /*0044*/ 	.byte	0x00, 0xf0, 0x11, 0x00


	//----- nvinfo : EIATTR_KPARAM_INFO
	.align		4
.L_63:
        /*0048*/ 	.byte	0x04, 0x17
        /*004a*/ 	.short	(.L_65 - .L_64)
.L_64:
        /*004c*/ 	.word	0x00000000
        /*0050*/ 	.short	0x0005
        /*0052*/ 	.short	0x0020
        /*0054*/ 	.byte	0x00, 0xf0, 0x11, 0x00


	//----- nvinfo : EIATTR_KPARAM_INFO
	.align		4
.L_65:
        /*0058*/ 	.byte	0x04, 0x17
        /*005a*/ 	.short	(.L_67 - .L_66)
.L_66:
        /*005c*/ 	.word	0x00000000
        /*0060*/ 	.short	0x0004
        /*0062*/ 	.short	0x0018
        /*0064*/ 	.byte	0x00, 0xf5, 0x21, 0x00


	//----- nvinfo : EIATTR_KPARAM_INFO
	.align		4
.L_67:
        /*0068*/ 	.byte	0x04, 0x17
        /*006a*/ 	.short	(.L_69 - .L_68)
.L_68:
        /*006c*/ 	.word	0x00000000
        /*0070*/ 	.short	0x0003
        /*0072*/ 	.short	0x0010
        /*0074*/ 	.byte	0x00, 0xf0, 0x11, 0x00


	//----- nvinfo : EIATTR_KPARAM_INFO
	.align		4
.L_69:
        /*0078*/ 	.byte	0x04, 0x17
        /*007a*/ 	.short	(.L_71 - .L_70)
.L_70:
        /*007c*/ 	.word	0x00000000
        /*0080*/ 	.short	0x0002
        /*0082*/ 	.short	0x000c
        /*0084*/ 	.byte	0x00, 0xf0, 0x11, 0x00


	//----- nvinfo : EIATTR_KPARAM_INFO
	.align		4
.L_71:
        /*0088*/ 	.byte	0x04, 0x17
        /*008a*/ 	.short	(.L_73 - .L_72)
.L_72:
        /*008c*/ 	.word	0x00000000
        /*0090*/ 	.short	0x0001
        /*0092*/ 	.short	0x0008
        /*0094*/ 	.byte	0x00, 0xf0, 0x11, 0x00


	//----- nvinfo : EIATTR_KPARAM_INFO
	.align		4
.L_73:
        /*0098*/ 	.byte	0x04, 0x17
        /*009a*/ 	.short	(.L_75 - .L_74)
.L_74:
        /*009c*/ 	.word	0x00000000
        /*00a0*/ 	.short	0x0000
        /*00a2*/ 	.short	0x0000
        /*00a4*/ 	.byte	0x00, 0xf5, 0x21, 0x00


	//----- nvinfo : EIATTR_SPARSE_MMA_MASK
	.align		4
.L_75:
        /*00a8*/ 	.byte	0x03, 0x50
        /*00aa*/ 	.short	0x0000


	//----- nvinfo : EIATTR_MAXREG_COUNT
	.align		4
        /*00ac*/ 	.byte	0x03, 0x1b
        /*00ae*/ 	.short	0x00ff


	//----- nvinfo : EIATTR_MERCURY_ISA_VERSION
	.align		4
        /*00b0*/ 	.byte	0x03, 0x5f
        /*00b2*/ 	.short	0x0101


	//----- nvinfo : EIATTR_VRC_CTA_INIT_COUNT
	.align		4
        /*00b4*/ 	.byte	0x02, 0x4a
	.zero		1
	.zero		1


	//----- nvinfo : EIATTR_EXIT_INSTR_OFFSETS
	.align		4
        /*00b8*/ 	.byte	0x04, 0x1c
        /*00ba*/ 	.short	(.L_77 - .L_76)


	//   ....[0]....
.L_76:
        /*00bc*/ 	.word	0x00000100


	//   ....[1]....
        /*00c0*/ 	.word	0x000006c0


	//----- nvinfo : EIATTR_CRS_STACK_SIZE
	.align		4
.L_77:
        /*00c4*/ 	.byte	0x04, 0x1e
        /*00c6*/ 	.short	(.L_79 - .L_78)
.L_78:
        /*00c8*/ 	.word	0x00000000


	//----- nvinfo : EIATTR_CBANK_PARAM_SIZE
	.align		4
.L_79:
        /*00cc*/ 	.byte	0x03, 0x19
        /*00ce*/ 	.short	0x003c


	//----- nvinfo : EIATTR_PARAM_CBANK
	.align		4
        /*00d0*/ 	.byte	0x04, 0x0a
        /*00d2*/ 	.short	(.L_81 - .L_80)
	.align		4
.L_80:
        /*00d4*/ 	.word	index@(.nv.constant0._Z35build_scanlines_batch_rgb_up_kernelPKhiiiPhiilli)
        /*00d8*/ 	.short	0x0380
        /*00da*/ 	.short	0x003c


	//----- nvinfo : EIATTR_SW_WAR
	.align		4
.L_81:
        /*00dc*/ 	.byte	0x04, 0x36
        /*00de*/ 	.short	(.L_83 - .L_82)
.L_82:
        /*00e0*/ 	.word	0x00000008
.L_83:


//--------------------- .nv.info._Z30build_scanlines_gray_up_kernelPKhiiiPhii --------------------------
	.section	.nv.info._Z30build_scanlines_gray_up_kernelPKhiiiPhii,"",@"SHT_CUDA_INFO"
	.sectionflags	@""
	.align	4


	//----- nvinfo : EIATTR_CUDA_API_VERSION
	.align		4
        /*0000*/ 	.byte	0x04, 0x37
        /*0002*/ 	.short	(.L_85 - .L_84)
.L_84:
        /*0004*/ 	.word	0x00000082


	//----- nvinfo : EIATTR_KPARAM_INFO
	.align		4
.L_85:
        /*0008*/ 	.byte	0x04, 0x17
        /*000a*/ 	.short	(.L_87 - .L_86)
.L_86:
        /*000c*/ 	.word	0x00000000
        /*0010*/ 	.short	0x0006
        /*0012*/ 	.short	0x0024
        /*0014*/ 	.byte	0x00, 0xf0, 0x11, 0x00


	//----- nvinfo : EIATTR_KPARAM_INFO
	.align		4
.L_87:
        /*0018*/ 	.byte	0x04, 0x17
        /*001a*/ 	.short	(.L_89 - .L_88)
.L_88:
        /*001c*/ 	.word	0x00000000
        /*0020*/ 	.short	0x0005
        /*0022*/ 	.short	0x0020
        /*0024*/ 	.byte	0x00, 0xf0, 0x11, 0x00


	//----- nvinfo : EIATTR_KPARAM_INFO
	.align		4
.L_89:
        /*0028*/ 	.byte	0x04, 0x17
        /*002a*/ 	.short	(.L_91 - .L_90)
.L_90:
        /*002c*/ 	.word	0x00000000
        /*0030*/ 	.short	0x0004
        /*0032*/ 	.short	0x0018
        /*0034*/ 	.byte	0x00, 0xf5, 0x21, 0x00


	//----- nvinfo : EIATTR_KPARAM_INFO
	.align		4
.L_91:
        /*0038*/ 	.byte	0x04, 0x17
        /*003a*/ 	.short	(.L_93 - .L_92)
.L_92:
        /*003c*/ 	.word	0x00000000
        /*0040*/ 	.short	0x0003
        /*0042*/ 	.short	0x0010
        /*0044*/ 	.byte	0x00, 0xf0, 0x11, 0x00


	//----- nvinfo : EIATTR_KPARAM_INFO
	.align		4
.L_93:
        /*0048*/ 	.byte	0x04, 0x17
        /*004a*/ 	.short	(.L_95 - .L_94)
.L_94:
        /*004c*/ 	.word	0x00000000
        /*0050*/ 	.short	0x0002
        /*0052*/ 	.short	0x000c
        /*0054*/ 	.byte	0x00, 0xf0, 0x11, 0x00


	//----- nvinfo : EIATTR_KPARAM_INFO
	.align		4
.L_95:
        /*0058*/ 	.byte	0x04, 0x17
        /*005a*/ 	.short	(.L_97 - .L_96)
.L_96:
        /*005c*/ 	.word	0x00000000
        /*0060*/ 	.short	0x0001
        /*0062*/ 	.short	0x0008
        /*0064*/ 	.byte	0x00, 0xf0, 0x11, 0x00


	//----- nvinfo : EIATTR_KPARAM_INFO
	.align		4
.L_97:
        /*0068*/ 	.byte	0x04, 0x17
        /*006a*/ 	.short	(.L_99 - .L_98)
.L_98:
        /*006c*/ 	.word	0x00000000
        /*0070*/ 	.short	0x0000
        /*0072*/ 	.short	0x0000
        /*0074*/ 	.byte	0x00, 0xf5, 0x21, 0x00


	//----- nvinfo : EIATTR_SPARSE_MMA_MASK
	.align		4
.L_99:
        /*0078*/ 	.byte	0x03, 0x50
        /*007a*/ 	.short	0x0000


	//----- nvinfo : EIATTR_MAXREG_COUNT
	.align		4
        /*007c*/ 	.byte	0x03, 0x1b
        /*007e*/ 	.short	0x00ff


	//----- nvinfo : EIATTR_MERCURY_ISA_VERSION
	.align		4
        /*0080*/ 	.byte	0x03, 0x5f
        /*0082*/ 	.short	0x0101


	//----- nvinfo : EIATTR_VRC_CTA_INIT_COUNT
	.align		4
        /*0084*/ 	.byte	0x02, 0x4a
	.zero		1
	.zero		1


	//----- nvinfo : EIATTR_EXIT_INSTR_OFFSETS
	.align		4
        /*0088*/ 	.byte	0x04, 0x1c
        /*008a*/ 	.short	(.L_101 - .L_100)


	//   ....[0]....
.L_100:
        /*008c*/ 	.word	0x000000d0


	//   ....[1]....
        /*0090*/ 	.word	0x000004e0


	//----- nvinfo : EIATTR_CRS_STACK_SIZE
	.align		4
.L_101:
        /*0094*/ 	.byte	0x04, 0x1e
        /*0096*/ 	.short	(.L_103 - .L_102)
.L_102:
        /*0098*/ 	.word	0x00000000


	//----- nvinfo : EIATTR_CBANK_PARAM_SIZE
	.align		4
.L_103:
        /*009c*/ 	.byte	0x03, 0x19
        /*009e*/ 	.short	0x0028


	//----- nvinfo : EIATTR_PARAM_CBANK
	.align		4
        /*00a0*/ 	.byte	0x04, 0x0a
        /*00a2*/ 	.short	(.L_105 - .L_104)
	.align		4
.L_104:
        /*00a4*/ 	.word	index@(.nv.constant0._Z30build_scanlines_gray_up_kernelPKhiiiPhii)
        /*00a8*/ 	.short	0x0380
        /*00aa*/ 	.short	0x0028


	//----- nvinfo : EIATTR_SW_WAR
	.align		4
.L_105:
        /*00ac*/ 	.byte	0x04, 0x36
        /*00ae*/ 	.short	(.L_107 - .L_106)
.L_106:
        /*00b0*/ 	.word	0x00000008
.L_107:


//--------------------- .nv.info._Z29build_scanlines_rgb_up_kernelPKhiiiPhii --------------------------
	.section	.nv.info._Z29build_scanlines_rgb_up_kernelPKhiiiPhii,"",@"SHT_CUDA_INFO"
	.sectionflags	@""
	.align	4


	//----- nvinfo : EIATTR_CUDA_API_VERSION
	.align		4
        /*0000*/ 	.byte	0x04, 0x37
        /*0002*/ 	.short	(.L_109 - .L_108)
.L_108:
        /*0004*/ 	.word	0x00000082


	//----- nvinfo : EIATTR_KPARAM_INFO
	.align		4
.L_109:
        /*0008*/ 	.byte	0x04, 0x17
        /*000a*/ 	.short	(.L_111 - .L_110)
.L_110:
        /*000c*/ 	.word	0x00000000
        /*0010*/ 	.short	0x0006
        /*0012*/ 	.short	0x0024
        /*0014*/ 	.byte	0x00, 0xf0, 0x11, 0x00


	//----- nvinfo : EIATTR_KPARAM_INFO
	.align		4
.L_111:
        /*0018*/ 	.byte	0x04, 0x17
        /*001a*/ 	.short	(.L_113 - .L_112)
.L_112:
        /*001c*/ 	.word	0x00000000
        /*0020*/ 	.short	0x0005
        /*0022*/ 	.short	0x0020
        /*0024*/ 	.byte	0x00, 0xf0, 0x11, 0x00


	//----- nvinfo : EIATTR_KPARAM_INFO
	.align		4
.L_113:
        /*0028*/ 	.byte	0x04, 0x17
        /*002a*/ 	.short	(.L_115 - .L_114)
.L_114:
        /*002c*/ 	.word	0x00000000
        /*0030*/ 	.short	0x0004
        /*0032*/ 	.short	0x0018
        /*0034*/ 	.byte	0x00, 0xf5, 0x21, 0x00


	//----- nvinfo : EIATTR_KPARAM_INFO
	.align		4
.L_115:
        /*0038*/ 	.byte	0x04, 0x17
        /*003a*/ 	.short	(.L_117 - .L_116)
.L_116:
        /*003c*/ 	.word	0x00000000
        /*0040*/ 	.short	0x0003
        /*0042*/ 	.short	0x0010
        /*0044*/ 	.byte	0x00, 0xf0, 0x11, 0x00


	//----- nvinfo : EIATTR_KPARAM_INFO
	.align		4
.L_117:
        /*0048*/ 	.byte	0x04, 0x17
        /*004a*/ 	.short	(.L_119 - .L_118)
.L_118:
        /*004c*/ 	.word	0x00000000
        /*0050*/ 	.short	0x0002
        /*0052*/ 	.short	0x000c
        /*0054*/ 	.byte	0x00, 0xf0, 0x11, 0x00


	//----- nvinfo : EIATTR_KPARAM_INFO
	.align		4
.L_119:
        /*0058*/ 	.byte	0x04, 0x17
        /*005a*/ 	.short	(.L_121 - .L_120)
.L_120:
        /*005c*/ 	.word	0x00000000
        /*0060*/ 	.short	0x0001
        /*0062*/ 	.short	0x0008
        /*0064*/ 	.byte	0x00, 0xf0, 0x11, 0x00


	//----- nvinfo : EIATTR_KPARAM_INFO
	.align		4
.L_121:
        /*0068*/ 	.byte	0x04, 0x17
        /*006a*/ 	.short	(.L_123 - .L_122)
.L_122:
        /*006c*/ 	.word	0x00000000
        /*0070*/ 	.short	0x0000
        /*0072*/ 	.short	0x0000
        /*0074*/ 	.byte	0x00, 0xf5, 0x21, 0x00


	//----- nvinfo : EIATTR_SPARSE_MMA_MASK
	.align		4
.L_123:
        /*0078*/ 	.byte	0x03, 0x50
        /*007a*/ 	.short	0x0000


	//----- nvinfo : EIATTR_MAXREG_COUNT
	.align		4
        /*007c*/ 	.byte	0x03, 0x1b
        /*007e*/ 	.short	0x00ff


	//----- nvinfo : EIATTR_MERCURY_ISA_VERSION
	.align		4
        /*0080*/ 	.byte	0x03, 0x5f
        /*0082*/ 	.short	0x0101


	//----- nvinfo : EIATTR_VRC_CTA_INIT_COUNT
	.align		4
        /*0084*/ 	.byte	0x02, 0x4a
	.zero		1
	.zero		1


	//----- nvinfo : EIATTR_EXIT_INSTR_OFFSETS
	.align		4
        /*0088*/ 	.byte	0x04, 0x1c
        /*008a*/ 	.short	(.L_125 - .L_124)


	//   ....[0]....
.L_124:
        /*008c*/ 	.word	0x000000d0


	//   ....[1]....
        /*0090*/ 	.word	0x00000530


	//----- nvinfo : EIATTR_CRS_STACK_SIZE
	.align		4
.L_125:
        /*0094*/ 	.byte	0x04, 0x1e
        /*0096*/ 	.short	(.L_127 - .L_126)
.L_126:
        /*0098*/ 	.word	0x00000000


	//----- nvinfo : EIATTR_CBANK_PARAM_SIZE
	.align		4
.L_127:
        /*009c*/ 	.byte	0x03, 0x19
        /*009e*/ 	.short	0x0028


	//----- nvinfo : EIATTR_PARAM_CBANK
	.align		4
        /*00a0*/ 	.byte	0x04, 0x0a
        /*00a2*/ 	.short	(.L_129 - .L_128)
	.align		4
.L_128:
        /*00a4*/ 	.word	index@(.nv.constant0._Z29build_scanlines_rgb_up_kernelPKhiiiPhii)
        /*00a8*/ 	.short	0x0380
        /*00aa*/ 	.short	0x0028


	//----- nvinfo : EIATTR_SW_WAR
	.align		4
.L_129:
        /*00ac*/ 	.byte	0x04, 0x36
        /*00ae*/ 	.short	(.L_131 - .L_130)
.L_130:
        /*00b0*/ 	.word	0x00000008
.L_131:


//--------------------- .nv.callgraph             --------------------------
	.section	.nv.callgraph,"",@"SHT_CUDA_CALLGRAPH"
	.align	4
	.sectionentsize	8
	.align		4
        /*0000*/ 	.word	0x00000000
	.align		4
        /*0004*/ 	.word	0xffffffff
	.align		4
        /*0008*/ 	.word	0x00000000
	.align		4
        /*000c*/ 	.word	0xfffffffe
	.align		4
        /*0010*/ 	.word	0x00000000
	.align		4
        /*0014*/ 	.word	0xfffffffd
	.align		4
        /*0018*/ 	.word	0x00000000
	.align		4
        /*001c*/ 	.word	0xfffffffc


//--------------------- .text._Z36build_scanlines_batch_gray_up_kernelPKhiiiPhiilli --------------------------
	.section	.text._Z36build_scanlines_batch_gray_up_kernelPKhiiiPhiilli,"ax",@progbits
	.align	128
        .global         _Z36build_scanlines_batch_gray_up_kernelPKhiiiPhiilli
        .type           _Z36build_scanlines_batch_gray_up_kernelPKhiiiPhiilli,@function
        .size           _Z36build_scanlines_batch_gray_up_kernelPKhiiiPhiilli,(.L_x_16 - _Z36build_scanlines_batch_gray_up_kernelPKhiiiPhiilli)
        .other          _Z36build_scanlines_batch_gray_up_kernelPKhiiiPhiilli,@"STO_CUDA_ENTRY STV_DEFAULT"
_Z36build_scanlines_batch_gray_up_kernelPKhiiiPhiilli:
.text._Z36build_scanlines_batch_gray_up_kernelPKhiiiPhiilli:
[----:B------:R-:W-:Y:S01]  /*0000*/  LDC R1, c[0x0][0x37c] ;  /* 0x0000df00ff017b82 */ /* 0x000fe20000000800 */
[----:B------:R-:W0:Y:S07]  /*0010*/  S2R R3, SR_TID.Y ;  /* 0x0000000000037919 */ /* 0x000e2e0000002200 */
[----:B------:R-:W1:Y:S01]  /*0020*/  LDC R5, c[0x0][0x360] ;  /* 0x0000d800ff057b82 */ /* 0x000e620000000800 */
[----:B------:R-:W2:Y:S01]  /*0030*/  LDCU UR7, c[0x0][0x3a4] ;  /* 0x00007480ff0777ac */ /* 0x000ea20008000800 */
[----:B------:R-:W1:Y:S01]  /*0040*/  S2R R0, SR_TID.X ;  /* 0x0000000000007919 */ /* 0x000e620000002100 */
[----:B------:R-:W3:Y:S05]  /*0050*/  LDCU UR8, c[0x0][0x38c] ;  /* 0x00007180ff0877ac */ /* 0x000eea0008000800 */
[----:B------:R-:W0:Y:S08]  /*0060*/  S2UR UR5, SR_CTAID.Y ;  /* 0x00000000000579c3 */ /* 0x000e300000002600 */
[----:B------:R-:W0:Y:S08]  /*0070*/  LDC R4, c[0x0][0x364] ;  /* 0x0000d900ff047b82 */ /* 0x000e300000000800 */
[----:B------:R-:W1:Y:S08]  /*0080*/  S2UR UR4, SR_CTAID.X ;  /* 0x00000000000479c3 */ /* 0x000e700000002500 */
[----:B------:R-:W4:Y:S08]  /*0090*/  S2UR UR6, SR_CTAID.Z ;  /* 0x00000000000679c3 */ /* 0x000f300000002700 */
[----:B------:R-:W4:Y:S01]  /*00a0*/  LDC R2, c[0x0][0x3b8] ;  /* 0x0000ee00ff027b82 */ /* 0x000f220000000800 */
[----:B0-----:R-:W-:-:S05]  /*00b0*/  IMAD R4, R4, UR5, R3 ;  /* 0x0000000504047c24 */ /* 0x001fca000f8e0203 */
[----:B--2---:R-:W-:Y:S01]  /*00c0*/  ISETP.GE.AND P0, PT, R4, UR7, PT ;  /* 0x0000000704007c0c */ /* 0x004fe2000bf06270 */
[----:B-1----:R-:W-:-:S05]  /*00d0*/  IMAD R5, R5, UR4, R0 ;  /* 0x0000000405057c24 */ /* 0x002fca000f8e0200 */
[----:B---3--:R-:W-:-:S04]  /*00e0*/  ISETP.GE.OR P0, PT, R5, UR8, P0 ;  /* 0x0000000805007c0c */ /* 0x008fc80008706670 */
[----:B----4-:R-:W-:-:S13]  /*00f0*/  ISETP.LE.OR P0, PT, R2, UR6, P0 ;  /* 0x0000000602007c0c */ /* 0x010fda0008703670 */
[----:B------:R-:W-:Y:S05]  /*0100*/  @P0 EXIT ;  /* 0x000000000000094d */ /* 0x000fea0003800000 */
[----:B------:R-:W0:Y:S01]  /*0110*/  LDCU UR7, c[0x0][0x3a0] ;  /* 0x00007400ff0777ac */ /* 0x000e220008000800 */
[----:B------:R-:W-:Y:S01]  /*0120*/  ISETP.NE.AND P0, PT, R5, RZ, PT ;  /* 0x000000ff0500720c */ /* 0x000fe20003f05270 */
[----:B------:R-:W-:Y:S01]  /*0130*/  BSSY.RECONVERGENT B0, `(.L_x_0) ;  /* 0x000000e000007945 */ /* 0x000fe20003800200 */
[----:B------:R-:W1:Y:S01]  /*0140*/  LDCU.64 UR4, c[0x0][0x358] ;  /* 0x00006b00ff0477ac */ /* 0x000e620008000a00 */
[----:B0-----:R-:W-:-:S10]  /*0150*/  IMAD R2, R4, UR7, RZ ;  /* 0x0000000704027c24 */ /* 0x001fd4000f8e02ff */
[----:B------:R-:W-:Y:S05]  /*0160*/  @P0 BRA `(.L_x_1) ;  /* 0x0000000000280947 */ /* 0x000fea0003800000 */
[----:B------:R-:W0:Y:S01]  /*0170*/  LDC.64 R8, c[0x0][0x3b0] ;  /* 0x0000ec00ff087b82 */ /* 0x000e220000000a00 */
[----:B------:R-:W2:Y:S01]  /*0180*/  LDCU.64 UR8, c[0x0][0x398] ;  /* 0x00007300ff0877ac */ /* 0x000ea20008000a00 */
[----:B------:R-:W-:-:S03]  /*0190*/  SHF.R.S32.HI R3, RZ, 0x1f, R2 ;  /* 0x0000001fff037819 */ /* 0x000fc60000011402 */
[----:B0-----:R-:W-:-:S04]  /*01a0*/  IMAD.WIDE.U32 R6, R8, UR6, R2 ;  /* 0x0000000608067c25 */ /* 0x001fc8000f8e0002 */
[----:B------:R-:W-:Y:S01]  /*01b0*/  IMAD R0, R9, UR6, R7 ;  /* 0x0000000609007c24 */ /* 0x000fe2000f8e0207 */
[----:B--2---:R-:W-:Y:S01]  /*01c0*/  IADD3 R6, P0, PT, R6, UR8, RZ ;  /* 0x0000000806067c10 */ /* 0x004fe2000ff1e0ff */
[----:B------:R-:W-:-:S03]  /*01d0*/  IMAD.MOV.U32 R8, RZ, RZ, 0x2 ;  /* 0x00000002ff087424 */ /* 0x000fc600078e00ff */
[----:B------:R-:W-:Y:S02]  /*01e0*/  IADD3.X R7, PT, PT, R0, UR9, RZ, P0, !PT ;  /* 0x0000000900077c10 */ /* 0x000fe400087fe4ff */
[----:B------:R-:W-:-:S05]  /*01f0*/  PRMT R0, R8, 0x7610, R0 ;  /* 0x0000761008007816 */ /* 0x000fca0000000000 */
[----:B-1----:R0:W-:Y:S02]  /*0200*/  STG.E.U8 desc[UR4][R6.64], R0 ;  /* 0x0000000006007986 */ /* 0x0021e4000c101104 */
.L_x_1:
[----:B-1----:R-:W-:Y:S05]  /*0210*/  BSYNC.RECONVERGENT B0 ;  /* 0x0000000000007941 */ /* 0x002fea0003800200 */
.L_x_0:
[----:B------:R-:W0:Y:S01]  /*0220*/  LDCU UR8, c[0x0][0x390] ;  /* 0x00007200ff0877ac */ /* 0x000e220008000800 */
[----:B------:R-:W1:Y:S01]  /*0230*/  LDCU UR7, c[0x0][0x388] ;  /* 0x00007100ff0777ac */ /* 0x000e620008000800 */
[----:B0-----:R-:W-:-:S04]  /*0240*/  LEA R0, R5, -UR8, 0x1 ;  /* 0x8000000805007c11 */ /* 0x001fc8000f8e08ff */
[C---:B-1----:R-:W-:Y:S01]  /*0250*/  ISETP.GE.AND P0, PT, R0.reuse, UR7, PT ;  /* 0x0000000700007c0c */ /* 0x042fe2000bf06270 */
[----:B------:R-:W-:Y:S02]  /*0260*/  VIADD R6, R0, 0x1 ;  /* 0x0000000100067836 */ /* 0x000fe40000000000 */
[----:B------:R-:W-:Y:S01]  /*0270*/  IMAD R7, R4, UR7, RZ ;  /* 0x0000000704077c24 */ /* 0x000fe2000f8e02ff */
[----:B------:R-:W-:Y:S02]  /*0280*/  ISETP.GT.AND P0, PT, R0, -0x1, !P0 ;  /* 0xffffffff0000780c */ /* 0x000fe40004704270 */
[----:B------:R-:W-:-:S04]  /*0290*/  ISETP.GE.AND P1, PT, R6, UR7, PT ;  /* 0x0000000706007c0c */ /* 0x000fc8000bf26270 */
[----:B------:R-:W-:-:S07]  /*02a0*/  ISETP.GT.AND P1, PT, R0, -0x2, !P1 ;  /* 0xfffffffe0000780c */ /* 0x000fce0004f24270 */
[----:B------:R-:W0:Y:S01]  /*02b0*/  @P0 LDC.64 R18, c[0x0][0x3a8] ;  /* 0x0000ea00ff120b82 */ /* 0x000e220000000a00 */
[----:B------:R-:W-:-:S05]  /*02c0*/  @P0 IMAD.IADD R14, R7, 0x1, R0 ;  /* 0x00000001070e0824 */ /* 0x000fca00078e0200 */
[----:B------:R-:W-:Y:S02]  /*02d0*/  @P1 SHF.R.S32.HI R6, RZ, 0x1f, R0 ;  /* 0x0000001fff061819 */ /* 0x000fe40000011400 */
[----:B------:R-:W1:Y:S01]  /*02e0*/  @P1 LDC.64 R12, c[0x0][0x3a8] ;  /* 0x0000ea00ff0c1b82 */ /* 0x000e620000000a00 */
[C---:B------:R-:W-:Y:S02]  /*02f0*/  @P1 IADD3 R16, P2, PT, R7.reuse, R0, RZ ;  /* 0x0000000007101210 */ /* 0x040fe40007f5e0ff */
[----:B------:R-:W-:Y:S02]  /*0300*/  @P0 SHF.R.S32.HI R15, RZ, 0x1f, R14 ;  /* 0x0000001fff0f0819 */ /* 0x000fe4000001140e */
[----:B------:R-:W-:-:S03]  /*0310*/  @P1 LEA.HI.X.SX32 R17, R7, R6, 0x1, P2 ;  /* 0x0000000607111211 */ /* 0x000fc600010f0eff */
[----:B------:R-:W2:Y:S08]  /*0320*/  @P0 LDC.64 R10, c[0x0][0x380] ;  /* 0x0000e000ff0a0b82 */ /* 0x000eb00000000a00 */
[----:B------:R-:W3:Y:S01]  /*0330*/  @P1 LDC.64 R8, c[0x0][0x380] ;  /* 0x0000e000ff081b82 */ /* 0x000ee20000000a00 */
[----:B0-----:R-:W-:-:S04]  /*0340*/  @P0 IMAD.WIDE.U32 R14, R18, UR6, R14 ;  /* 0x00000006120e0c25 */ /* 0x001fc8000f8e000e */
[----:B------:R-:W-:Y:S02]  /*0350*/  @P0 IMAD R6, R19, UR6, R15 ;  /* 0x0000000613060c24 */ /* 0x000fe4000f8e020f */
[----:B-1----:R-:W-:Y:S01]  /*0360*/  @P1 IMAD.WIDE.U32 R16, R12, UR6, R16 ;  /* 0x000000060c101c25 */ /* 0x002fe2000f8e0010 */
[----:B--2---:R-:W-:-:S03]  /*0370*/  @P0 IADD3 R12, P2, PT, R14, R10, RZ ;  /* 0x0000000a0e0c0210 */ /* 0x004fc60007f5e0ff */
[----:B------:R-:W-:Y:S02]  /*0380*/  @P1 IMAD R10, R13, UR6, R17 ;  /* 0x000000060d0a1c24 */ /* 0x000fe4000f8e0211 */
[--C-:B------:R-:W-:Y:S01]  /*0390*/  @P0 IMAD.X R13, R6, 0x1, R11.reuse, P2 ;  /* 0x00000001060d0824 */ /* 0x100fe200010e060b */
[----:B------:R-:W-:Y:S02]  /*03a0*/  PRMT R6, RZ, 0x7610, R6 ;  /* 0x00007610ff067816 */ /* 0x000fe40000000006 */
[----:B---3--:R-:W-:Y:S02]  /*03b0*/  @P1 IADD3 R16, P3, PT, R16, R8, RZ ;  /* 0x0000000810101210 */ /* 0x008fe40007f7e0ff */
[----:B------:R-:W-:Y:S02]  /*03c0*/  PRMT R11, RZ, 0x7610, R11 ;  /* 0x00007610ff0b7816 */ /* 0x000fe4000000000b */
[----:B------:R0:W5:Y:S01]  /*03d0*/  @P0 LDG.E.U8 R6, desc[UR4][R12.64] ;  /* 0x000000040c060981 */ /* 0x000162000c1e1100 */
[----:B------:R-:W-:-:S02]  /*03e0*/  @P1 IMAD.X R17, R10, 0x1, R9, P3 ;  /* 0x000000010a111824 */ /* 0x000fc400018e0609 */
[----:B------:R-:W1:Y:S03]  /*03f0*/  LDC.64 R8, c[0x0][0x3b0] ;  /* 0x0000ec00ff087b82 */ /* 0x000e660000000a00 */
[----:B------:R0:W5:Y:S01]  /*0400*/  @P1 LDG.E.U8 R11, desc[UR4][R16.64+0x1] ;  /* 0x00000104100b1981 */ /* 0x000162000c1e1100 */
[----:B------:R-:W-:Y:S01]  /*0410*/  ISETP.NE.AND P2, PT, R4, RZ, PT ;  /* 0x000000ff0400720c */ /* 0x000fe20003f45270 */
[----:B------:R-:W-:Y:S01]  /*0420*/  BSSY.RECONVERGENT B0, `(.L_x_2) ;  /* 0x000001c000007945 */ /* 0x000fe20003800200 */
[----:B------:R-:W-:-:S11]  /*0430*/  PRMT R10, RZ, 0x7610, R10 ;  /* 0x00007610ff0a7816 */ /* 0x000fd6000000000a */
[----:B0-----:R-:W-:Y:S05]  /*0440*/  @!P2 BRA `(.L_x_3) ;  /* 0x000000000064a947 */ /* 0x001fea0003800000 */
[----:B------:R-:W0:Y:S01]  /*0450*/  @P1 LDC.64 R12, c[0x0][0x3a8] ;  /* 0x0000ea00ff0c1b82 */ /* 0x000e220000000a00 */
[----:B------:R-:W-:-:S04]  /*0460*/  VIADD R7, R7, -UR7 ;  /* 0x8000000707077c36 */ /* 0x000fc80008000000 */
[C-C-:B------:R-:W-:Y:S01]  /*0470*/  @P0 IMAD.IADD R20, R0.reuse, 0x1, R7.reuse ;  /* 0x0000000100140824 */ /* 0x140fe200078e0207 */
[--C-:B------:R-:W-:Y:S02]  /*0480*/  @P1 SHF.R.S32.HI R23, RZ, 0x1f, R7.reuse ;  /* 0x0000001fff171819 */ /* 0x100fe40000011407 */
[----:B------:R-:W2:Y:S01]  /*0490*/  @P0 LDC.64 R18, c[0x0][0x3a8] ;  /* 0x0000ea00ff120b82 */ /* 0x000ea20000000a00 */
[C---:B------:R-:W-:Y:S02]  /*04a0*/  @P1 IADD3 R22, P2, PT, R0.reuse, R7, RZ ;  /* 0x0000000700161210 */ /* 0x040fe40007f5e0ff */
[----:B------:R-:W-:Y:S02]  /*04b0*/  @P0 SHF.R.S32.HI R21, RZ, 0x1f, R20 ;  /* 0x0000001fff150819 */ /* 0x000fe40000011414 */
[----:B------:R-:W-:Y:S02]  /*04c0*/  @P1 LEA.HI.X.SX32 R23, R0, R23, 0x1, P2 ;  /* 0x0000001700171211 */ /* 0x000fe400010f0eff */
[----:B------:R-:W-:Y:S01]  /*04d0*/  PRMT R7, RZ, 0x7610, R7 ;  /* 0x00007610ff077816 */ /* 0x000fe20000000007 */
[----:B------:R-:W3:Y:S08]  /*04e0*/  @P1 LDC.64 R14, c[0x0][0x380] ;  /* 0x0000e000ff0e1b82 */ /* 0x000ef00000000a00 */
[----:B------:R-:W4:Y:S01]  /*04f0*/  @P0 LDC.64 R16, c[0x0][0x380] ;  /* 0x0000e000ff100b82 */ /* 0x000f220000000a00 */
[----:B0-----:R-:W-:-:S04]  /*0500*/  @P1 IMAD.WIDE.U32 R22, R12, UR6, R22 ;  /* 0x000000060c161c25 */ /* 0x001fc8000f8e0016 */
[----:B------:R-:W-:Y:S02]  /*0510*/  @P1 IMAD R0, R13, UR6, R23 ;  /* 0x000000060d001c24 */ /* 0x000fe4000f8e0217 */
[----:B--2---:R-:W-:-:S04]  /*0520*/  @P0 IMAD.WIDE.U32 R20, R18, UR6, R20 ;  /* 0x0000000612140c25 */ /* 0x004fc8000f8e0014 */
[----:B------:R-:W-:Y:S01]  /*0530*/  @P0 IMAD R4, R19, UR6, R21 ;  /* 0x0000000613040c24 */ /* 0x000fe2000f8e0215 */
[----:B---3--:R-:W-:-:S05]  /*0540*/  @P1 IADD3 R14, P3, PT, R22, R14, RZ ;  /* 0x0000000e160e1210 */ /* 0x008fca0007f7e0ff */
[----:B------:R-:W-:Y:S01]  /*0550*/  @P1 IMAD.X R15, R0, 0x1, R15, P3 ;  /* 0x00000001000f1824 */ /* 0x000fe200018e060f */
[----:B------:R-:W-:Y:S02]  /*0560*/  PRMT R0, RZ, 0x7610, R0 ;  /* 0x00007610ff007816 */ /* 0x000fe40000000000 */
[----:B----4-:R-:W-:Y:S02]  /*0570*/  @P0 IADD3 R16, P2, PT, R20, R16, RZ ;  /* 0x0000001014100210 */ /* 0x010fe40007f5e0ff */
[----:B------:R-:W2:Y:S03]  /*0580*/  @P1 LDG.E.U8 R7, desc[UR4][R14.64+0x1] ;  /* 0x000001040e071981 */ /* 0x000ea6000c1e1100 */
[----:B------:R-:W-:-:S05]  /*0590*/  @P0 IMAD.X R17, R4, 0x1, R17, P2 ;  /* 0x0000000104110824 */ /* 0x000fca00010e0611 */
[----:B------:R-:W2:Y:S02]  /*05a0*/  @P0 LDG.E.U8 R0, desc[UR4][R16.64] ;  /* 0x0000000410000981 */ /* 0x000ea4000c1e1100 */
[----:B--2---:R-:W-:-:S05]  /*05b0*/  IMAD.IADD R0, R7, 0x1, R0 ;  /* 0x0000000107007824 */ /* 0x004fca00078e0200 */
[----:B------:R-:W-:-:S04]  /*05c0*/  LOP3.LUT R0, R0, 0xffff, RZ, 0xc0, !PT ;  /* 0x0000ffff00007812 */ /* 0x000fc800078ec0ff */
[----:B------:R-:W-:-:S07]  /*05d0*/  SHF.R.U32.HI R10, RZ, 0x1, R0 ;  /* 0x00000001ff0a7819 */ /* 0x000fce0000011600 */
.L_x_3:
[----:B------:R-:W-:Y:S05]  /*05e0*/  BSYNC.RECONVERGENT B0 ;  /* 0x0000000000007941 */ /* 0x000fea0003800200 */
.L_x_2:
[----:B------:R-:W0:Y:S01]  /*05f0*/  LDCU.64 UR8, c[0x0][0x398] ;  /* 0x00007300ff0877ac */ /* 0x000e220008000a00 */
[----:B------:R-:W-:Y:S01]  /*0600*/  SHF.R.S32.HI R3, RZ, 0x1f, R5 ;  /* 0x0000001fff037819 */ /* 0x000fe20000011405 */
[----:B------:R-:W-:Y:S01]  /*0610*/  IMAD.MOV R0, RZ, RZ, -R10 ;  /* 0x000000ffff007224 */ /* 0x000fe200078e0a0a */
[----:B------:R-:W-:-:S04]  /*0620*/  IADD3 R4, P0, PT, R5, R2, RZ ;  /* 0x0000000205047210 */ /* 0x000fc80007f1e0ff */
[----:B------:R-:W-:Y:S02]  /*0630*/  LEA.HI.X.SX32 R5, R2, R3, 0x1, P0 ;  /* 0x0000000302057211 */ /* 0x000fe400000f0eff */
[----:B------:R-:W-:Y:S01]  /*0640*/  PRMT R0, R0, 0x7710, RZ ;  /* 0x0000771000007816 */ /* 0x000fe200000000ff */
[----:B-1----:R-:W-:-:S04]  /*0650*/  IMAD.WIDE.U32 R2, R8, UR6, R4 ;  /* 0x0000000608027c25 */ /* 0x002fc8000f8e0004 */
[----:B-----5:R-:W-:Y:S02]  /*0660*/  IMAD.IADD R5, R11, 0x1, R6 ;  /* 0x000000010b057824 */ /* 0x020fe400078e0206 */
[----:B------:R-:W-:Y:S01]  /*0670*/  IMAD R9, R9, UR6, R3 ;  /* 0x0000000609097c24 */ /* 0x000fe2000f8e0203 */
[----:B0-----:R-:W-:Y:S02]  /*0680*/  IADD3 R2, P0, PT, R2, UR8, RZ ;  /* 0x0000000802027c10 */ /* 0x001fe4000ff1e0ff */
[----:B------:R-:W-:Y:S02]  /*0690*/  LOP3.LUT R5, R5, 0xffff, RZ, 0xc0, !PT ;  /* 0x0000ffff05057812 */ /* 0x000fe400078ec0ff */
[----:B------:R-:W-:Y:S02]  /*06a0*/  IADD3.X R3, PT, PT, R9, UR9, RZ, P0, !PT ;  /* 0x0000000909037c10 */ /* 0x000fe400087fe4ff */
[----:B------:R-:W-:-:S05]  /*06b0*/  LEA.HI R5, R5, R0, RZ, 0x1f ;  /* 0x0000000005057211 */ /* 0x000fca00078ff8ff */
[----:B------:R-:W-:Y:S01]  /*06c0*/  STG.E.U8 desc[UR4][R2.64+0x1], R5 ;  /* 0x0000010502007986 */ /* 0x000fe2000c101104 */
[----:B------:R-:W-:Y:S05]  /*06d0*/  EXIT ;  /* 0x000000000000794d */ /* 0x000fea0003800000 */
.L_x_4:
[----:B------:R-:W-:-:S00]  /*06e0*/  BRA `(.L_x_4) ;  /* 0xfffffffc00fc7947 */ /* 0x000fc0000383ffff */
[----:B------:R-:W-:-:S00]  /*06f0*/  NOP ;  /* 0x0000000000007918 */ /* 0x000fc00000000000 */
        /* <DEDUP_REMOVED lines=8> */
.L_x_16:


//--------------------- .text._Z35build_scanlines_batch_rgb_up_kernelPKhiiiPhiilli --------------------------
	.section	.text._Z35build_scanlines_batch_rgb_up_kernelPKhiiiPhiilli,"ax",@progbits
	.align	128
        .global         _Z35build_scanlines_batch_rgb_up_kernelPKhiiiPhiilli
        .type           _Z35build_scanlines_batch_rgb_up_kernelPKhiiiPhiilli,@function
        .size           _Z35build_scanlines_batch_rgb_up_kernelPKhiiiPhiilli,(.L_x_17 - _Z35build_scanlines_batch_rgb_up_kernelPKhiiiPhiilli)
        .other          _Z35build_scanlines_batch_rgb_up_kernelPKhiiiPhiilli,@"STO_CUDA_ENTRY STV_DEFAULT"
_Z35build_scanlines_batch_rgb_up_kernelPKhiiiPhiilli:
.text._Z35build_scanlines_batch_rgb_up_kernelPKhiiiPhiilli:
        /* <DEDUP_REMOVED lines=17> */
[----:B------:R-:W0:Y:S01]  /*0110*/  LDC R0, c[0x0][0x390] ;  /* 0x0000e400ff007b82 */ /* 0x000e220000000800 */
[----:B------:R-:W1:Y:S01]  /*0120*/  LDCU UR7, c[0x0][0x388] ;  /* 0x00007100ff0777ac */ /* 0x000e620008000800 */
[----:B------:R-:W-:Y:S01]  /*0130*/  BSSY.RECONVERGENT B0, `(.L_x_5) ;  /* 0x000002b000007945 */ /* 0x000fe20003800200 */
[----:B------:R-:W-:Y:S01]  /*0140*/  PRMT R16, RZ, 0x7610, R16 ;  /* 0x00007610ff107816 */ /* 0x000fe20000000010 */
[----:B------:R-:W2:Y:S01]  /*0150*/  LDCU.64 UR10, c[0x0][0x380] ;  /* 0x00007000ff0a77ac */ /* 0x000ea20008000a00 */
[----:B------:R-:W-:-:S03]  /*0160*/  PRMT R17, RZ, 0x7610, R17 ;  /* 0x00007610ff117816 */ /* 0x000fc60000000011 */
[----:B------:R-:W3:Y:S01]  /*0170*/  LDC.64 R4, c[0x0][0x3a8] ;  /* 0x0000ea00ff047b82 */ /* 0x000ee20000000a00 */
[----:B------:R-:W4:Y:S01]  /*0180*/  LDCU UR8, c[0x0][0x3a0] ;  /* 0x00007400ff0877ac */ /* 0x000f220008000800 */
[----:B------:R-:W0:Y:S01]  /*0190*/  LDCU.64 UR4, c[0x0][0x358] ;  /* 0x00006b00ff0477ac */ /* 0x000e220008000a00 */
[----:B-1----:R-:W-:Y:S02]  /*01a0*/  IMAD R19, R18, UR7, RZ ;  /* 0x0000000712137c24 */ /* 0x002fe4000f8e02ff */
[----:B0-----:R-:W-:-:S04]  /*01b0*/  IMAD R0, R21, 0x3, -R0 ;  /* 0x0000000315007824 */ /* 0x001fc800078e0a00 */
[C---:B------:R-:W-:Y:S01]  /*01c0*/  VIADD R7, R0.reuse, 0x1 ;  /* 0x0000000100077836 */ /* 0x040fe20000000000 */
[C---:B------:R-:W-:Y:S01]  /*01d0*/  ISETP.GE.AND P0, PT, R0.reuse, UR7, PT ;  /* 0x0000000700007c0c */ /* 0x040fe2000bf06270 */
[C---:B------:R-:W-:Y:S01]  /*01e0*/  VIADD R10, R0.reuse, 0x2 ;  /* 0x00000002000a7836 */ /* 0x040fe20000000000 */
[----:B------:R-:W-:Y:S01]  /*01f0*/  SHF.R.S32.HI R14, RZ, 0x1f, R0 ;  /* 0x0000001fff0e7819 */ /* 0x000fe20000011400 */
[----:B---3--:R-:W-:Y:S01]  /*0200*/  IMAD R15, R5, UR6, RZ ;  /* 0x00000006050f7c24 */ /* 0x008fe2000f8e02ff */
[----:B------:R-:W-:Y:S02]  /*0210*/  ISETP.GT.AND P0, PT, R0, -0x1, !P0 ;  /* 0xffffffff0000780c */ /* 0x000fe40004704270 */
[C---:B------:R-:W-:Y:S02]  /*0220*/  IADD3 R2, P1, PT, R19.reuse, R0, RZ ;  /* 0x0000000013027210 */ /* 0x040fe40007f3e0ff */
[----:B------:R-:W-:Y:S02]  /*0230*/  ISETP.GE.AND P2, PT, R10, UR7, PT ;  /* 0x000000070a007c0c */ /* 0x000fe4000bf46270 */
[----:B------:R-:W-:-:S02]  /*0240*/  LEA.HI.X.SX32 R3, R19, R14, 0x1, P1 ;  /* 0x0000000e13037211 */ /* 0x000fc400008f0eff */
[----:B------:R-:W-:Y:S02]  /*0250*/  ISETP.GE.AND P1, PT, R7, UR7, PT ;  /* 0x0000000707007c0c */ /* 0x000fe4000bf26270 */
[----:B------:R-:W-:Y:S01]  /*0260*/  ISETP.GT.AND P2, PT, R0, -0x3, !P2 ;  /* 0xfffffffd0000780c */ /* 0x000fe20005744270 */
[----:B------:R-:W-:Y:S01]  /*0270*/  IMAD.WIDE.U32 R2, R4, UR6, R2 ;  /* 0x0000000604027c25 */ /* 0x000fe2000f8e0002 */
[----:B------:R-:W-:-:S03]  /*0280*/  ISETP.GT.AND P1, PT, R0, -0x2, !P1 ;  /* 0xfffffffe0000780c */ /* 0x000fc60004f24270 */
[----:B------:R-:W-:Y:S01]  /*0290*/  @P0 IMAD.IADD R8, R19, 0x1, R0 ;  /* 0x0000000113080824 */ /* 0x000fe200078e0200 */
[----:B--2---:R-:W-:-:S04]  /*02a0*/  IADD3 R6, P3, PT, R2, UR10, RZ ;  /* 0x0000000a02067c10 */ /* 0x004fc8000ff7e0ff */
[--C-:B------:R-:W-:Y:S02]  /*02b0*/  @P0 SHF.R.S32.HI R9, RZ, 0x1f, R8.reuse ;  /* 0x0000001fff090819 */ /* 0x100fe40000011408 */
[----:B------:R-:W-:Y:S02]  /*02c0*/  IADD3.X R7, PT, PT, R15, UR11, R3, P3, !PT ;  /* 0x0000000b0f077c10 */ /* 0x000fe40009ffe403 */
[----:B------:R-:W-:Y:S01]  /*02d0*/  ISETP.NE.AND P3, PT, R21, RZ, PT ;  /* 0x000000ff1500720c */ /* 0x000fe20003f65270 */
[----:B------:R-:W-:-:S04]  /*02e0*/  @P0 IMAD.WIDE.U32 R8, R4, UR6, R8 ;  /* 0x0000000604080c25 */ /* 0x000fc8000f8e0008 */
[----:B------:R-:W-:Y:S01]  /*02f0*/  @P0 IMAD R2, R5, UR6, R9 ;  /* 0x0000000605020c24 */ /* 0x000fe2000f8e0209 */
[----:B------:R-:W-:Y:S02]  /*0300*/  @P0 IADD3 R8, P4, PT, R8, UR10, RZ ;  /* 0x0000000a08080c10 */ /* 0x000fe4000ff9e0ff */
[----:B------:R-:W-:Y:S02]  /*0310*/  PRMT R5, RZ, 0x7610, R5 ;  /* 0x00007610ff057816 */ /* 0x000fe40000000005 */
[----:B------:R-:W-:Y:S01]  /*0320*/  @P0 IADD3.X R9, PT, PT, R2, UR11, RZ, P4, !PT ;  /* 0x0000000b02090c10 */ /* 0x000fe2000a7fe4ff */
[----:B----4-:R-:W-:Y:S02]  /*0330*/  IMAD R2, R18, UR8, RZ ;  /* 0x0000000812027c24 */ /* 0x010fe4000f8e02ff */
[----:B------:R-:W-:Y:S06]  /*0340*/  @P3 BRA `(.L_x_6) ;  /* 0x0000000000243947 */ /* 0x000fec0003800000 */
[----:B------:R-:W0:Y:S01]  /*0350*/  LDC.64 R10, c[0x0][0x3b0] ;  /* 0x0000ec00ff0a7b82 */ /* 0x000e220000000a00 */
[----:B------:R-:W1:Y:S01]  /*0360*/  LDCU.64 UR8, c[0x0][0x398] ;  /* 0x00007300ff0877ac */ /* 0x000e620008000a00 */
[----:B------:R-:W-:-:S03]  /*0370*/  SHF.R.S32.HI R3, RZ, 0x1f, R2 ;  /* 0x0000001fff037819 */ /* 0x000fc60000011402 */
[----:B0-----:R-:W-:-:S04]  /*0380*/  IMAD.WIDE.U32 R12, R10, UR6, R2 ;  /* 0x000000060a0c7c25 */ /* 0x001fc8000f8e0002 */
[----:B------:R-:W-:Y:S01]  /*0390*/  IMAD R11, R11, UR6, R13 ;  /* 0x000000060b0b7c24 */ /* 0x000fe2000f8e020d */
[----:B-1----:R-:W-:Y:S01]  /*03a0*/  IADD3 R12, P3, PT, R12, UR8, RZ ;  /* 0x000000080c0c7c10 */ /* 0x002fe2000ff7e0ff */
[----:B------:R-:W-:-:S03]  /*03b0*/  IMAD.MOV.U32 R10, RZ, RZ, 0x2 ;  /* 0x00000002ff0a7424 */ /* 0x000fc600078e00ff */
[----:B------:R-:W-:-:S05]  /*03c0*/  IADD3.X R13, PT, PT, R11, UR9, RZ, P3, !PT ;  /* 0x000000090b0d7c10 */ /* 0x000fca0009ffe4ff */
[----:B------:R0:W-:Y:S04]  /*03d0*/  STG.E.U8 desc[UR4][R12.64], R10 ;  /* 0x0000000a0c007986 */ /* 0x0001e8000c101104 */
.L_x_6:
[----:B------:R-:W-:Y:S05]  /*03e0*/  BSYNC.RECONVERGENT B0 ;  /* 0x0000000000007941 */ /* 0x000fea0003800200 */
.L_x_5:
[----:B------:R1:W5:Y:S01]  /*03f0*/  @P1 LDG.E.U8 R16, desc[UR4][R6.64+0x1] ;  /* 0x0000010406101981 */ /* 0x000362000c1e1100 */
[----:B0-----:R-:W0:Y:S03]  /*0400*/  LDC.64 R10, c[0x0][0x3b0] ;  /* 0x0000ec00ff0a7b82 */ /* 0x001e260000000a00 */
[----:B------:R1:W5:Y:S04]  /*0410*/  @P2 LDG.E.U8 R17, desc[UR4][R6.64+0x2] ;  /* 0x0000020406112981 */ /* 0x000368000c1e1100 */
[----:B------:R1:W5:Y:S01]  /*0420*/  @P0 LDG.E.U8 R5, desc[UR4][R8.64] ;  /* 0x0000000408050981 */ /* 0x000362000c1e1100 */
[----:B------:R-:W-:Y:S01]  /*0430*/  ISETP.NE.AND P3, PT, R18, RZ, PT ;  /* 0x000000ff1200720c */ /* 0x000fe20003f65270 */
[----:B------:R-:W-:Y:S01]  /*0440*/  BSSY.RECONVERGENT B0, `(.L_x_7) ;  /* 0x0000014000007945 */ /* 0x000fe20003800200 */
[--C-:B------:R-:W-:Y:S01]  /*0450*/  IMAD R21, R21, 0x3, R2.reuse ;  /* 0x0000000315157824 */ /* 0x100fe200078e0202 */
[----:B------:R-:W-:-:S02]  /*0460*/  PRMT R2, RZ, 0x7610, R2 ;  /* 0x00007610ff027816 */ /* 0x000fc40000000002 */
[----:B------:R-:W-:Y:S02]  /*0470*/  PRMT R3, RZ, 0x7610, R3 ;  /* 0x00007610ff037816 */ /* 0x000fe40000000003 */
[----:B------:R-:W-:-:S06]  /*0480*/  PRMT R12, RZ, 0x7610, R12 ;  /* 0x00007610ff0c7816 */ /* 0x000fcc000000000c */
[----:B-1----:R-:W-:Y:S05]  /*0490*/  @!P3 BRA `(.L_x_8) ;  /* 0x000000000038b947 */ /* 0x002fea0003800000 */
[----:B------:R-:W-:-:S04]  /*04a0*/  VIADD R19, R19, -UR7 ;  /* 0x8000000713137c36 */ /* 0x000fc80008000000 */
[C---:B------:R-:W-:Y:S01]  /*04b0*/  @P0 IMAD.IADD R8, R0.reuse, 0x1, R19 ;  /* 0x0000000100080824 */ /* 0x040fe200078e0213 */
[----:B------:R-:W-:-:S04]  /*04c0*/  IADD3 R6, P3, PT, R0, R19, RZ ;  /* 0x0000001300067210 */ /* 0x000fc80007f7e0ff */
[----:B------:R-:W-:Y:S02]  /*04d0*/  LEA.HI.X.SX32 R7, R19, R14, 0x1, P3 ;  /* 0x0000000e13077211 */ /* 0x000fe400018f0eff */
[----:B------:R-:W-:Y:S01]  /*04e0*/  @P0 SHF.R.S32.HI R9, RZ, 0x1f, R8 ;  /* 0x0000001fff090819 */ /* 0x000fe20000011408 */
[----:B------:R-:W-:-:S04]  /*04f0*/  IMAD.WIDE.U32 R6, R4, UR6, R6 ;  /* 0x0000000604067c25 */ /* 0x000fc8000f8e0006 */
[----:B------:R-:W-:Y:S01]  /*0500*/  @P0 IMAD.WIDE.U32 R8, R4, UR6, R8 ;  /* 0x0000000604080c25 */ /* 0x000fe2000f8e0008 */
[----:B------:R-:W-:Y:S02]  /*0510*/  IADD3 R6, P4, PT, R6, UR10, RZ ;  /* 0x0000000a06067c10 */ /* 0x000fe4000ff9e0ff */
[----:B------:R-:W-:Y:S02]  /*0520*/  @P0 IADD3 R8, P3, PT, R8, UR10, RZ ;  /* 0x0000000a08080c10 */ /* 0x000fe4000ff7e0ff */
[C---:B------:R-:W-:Y:S02]  /*0530*/  IADD3.X R7, PT, PT, R15.reuse, UR11, R7, P4, !PT ;  /* 0x0000000b0f077c10 */ /* 0x040fe4000a7fe407 */
[----:B------:R-:W-:-:S03]  /*0540*/  @P0 IADD3.X R9, PT, PT, R15, UR11, R9, P3, !PT ;  /* 0x0000000b0f090c10 */ /* 0x000fc60009ffe409 */
[----:B------:R1:W5:Y:S04]  /*0550*/  @P1 LDG.E.U8 R3, desc[UR4][R6.64+0x1] ;  /* 0x0000010406031981 */ /* 0x000368000c1e1100 */
[----:B------:R1:W5:Y:S04]  /*0560*/  @P0 LDG.E.U8 R2, desc[UR4][R8.64] ;  /* 0x0000000408020981 */ /* 0x000368000c1e1100 */
[----:B------:R1:W5:Y:S02]  /*0570*/  @P2 LDG.E.U8 R12, desc[UR4][R6.64+0x2] ;  /* 0x00000204060c2981 */ /* 0x000364000c1e1100 */
.L_x_8:
[----:B------:R-:W-:Y:S05]  /*0580*/  BSYNC.RECONVERGENT B0 ;  /* 0x0000000000007941 */ /* 0x000fea0003800200 */
.L_x_7:
[----:B------:R-:W2:Y:S01]  /*0590*/  LDCU.64 UR8, c[0x0][0x398] ;  /* 0x00007300ff0877ac */ /* 0x000ea20008000a00 */
[----:B-1----:R-:W-:Y:S02]  /*05a0*/  VIADD R6, R21, 0x1 ;  /* 0x0000000115067836 */ /* 0x002fe40000000000 */
[----:B-----5:R-:W-:Y:S02]  /*05b0*/  IMAD.MOV R3, RZ, RZ, -R3 ;  /* 0x000000ffff037224 */ /* 0x020fe400078e0a03 */
[----:B------:R-:W-:Y:S01]  /*05c0*/  IMAD.MOV R4, RZ, RZ, -R12 ;  /* 0x000000ffff047224 */ /* 0x000fe200078e0a0c */
[----:B------:R-:W-:Y:S01]  /*05d0*/  SHF.R.S32.HI R7, RZ, 0x1f, R6 ;  /* 0x0000001fff077819 */ /* 0x000fe20000011406 */
[----:B------:R-:W-:-:S03]  /*05e0*/  IMAD.MOV R0, RZ, RZ, -R2 ;  /* 0x000000ffff007224 */ /* 0x000fc600078e0a02 */
[----:B------:R-:W-:Y:S01]  /*05f0*/  PRMT R4, R4, 0x7710, RZ ;  /* 0x0000771004047816 */ /* 0x000fe200000000ff */
[----:B0-----:R-:W-:Y:S01]  /*0600*/  IMAD.WIDE.U32 R6, R10, UR6, R6 ;  /* 0x000000060a067c25 */ /* 0x001fe2000f8e0006 */
[----:B------:R-:W-:-:S03]  /*0610*/  PRMT R0, R0, 0x7710, RZ ;  /* 0x0000771000007816 */ /* 0x000fc600000000ff */
[----:B------:R-:W-:Y:S01]  /*0620*/  IMAD R11, R11, UR6, R7 ;  /* 0x000000060b0b7c24 */ /* 0x000fe2000f8e0207 */
[----:B------:R-:W-:Y:S01]  /*0630*/  PRMT R7, R3, 0x7710, RZ ;  /* 0x0000771003077816 */ /* 0x000fe200000000ff */
[----:B------:R-:W-:Y:S01]  /*0640*/  IMAD.IADD R17, R4, 0x1, R17 ;  /* 0x0000000104117824 */ /* 0x000fe200078e0211 */
[----:B--2---:R-:W-:Y:S01]  /*0650*/  IADD3 R2, P0, PT, R6, UR8, RZ ;  /* 0x0000000806027c10 */ /* 0x004fe2000ff1e0ff */
[----:B------:R-:W-:Y:S02]  /*0660*/  IMAD.IADD R5, R0, 0x1, R5 ;  /* 0x0000000100057824 */ /* 0x000fe400078e0205 */
[----:B------:R-:W-:Y:S01]  /*0670*/  IMAD.IADD R7, R7, 0x1, R16 ;  /* 0x0000000107077824 */ /* 0x000fe200078e0210 */
[----:B------:R-:W-:-:S05]  /*0680*/  IADD3.X R3, PT, PT, R11, UR9, RZ, P0, !PT ;  /* 0x000000090b037c10 */ /* 0x000fca00087fe4ff */
[----:B------:R-:W-:Y:S04]  /*0690*/  STG.E.U8 desc[UR4][R2.64+0x1], R7 ;  /* 0x0000010702007986 */ /* 0x000fe8000c101104 */
[----:B------:R-:W-:Y:S04]  /*06a0*/  STG.E.U8 desc[UR4][R2.64+0x2], R17 ;  /* 0x0000021102007986 */ /* 0x000fe8000c101104 */
[----:B------:R-:W-:Y:S01]  /*06b0*/  STG.E.U8 desc[UR4][R2.64], R5 ;  /* 0x0000000502007986 */ /* 0x000fe2000c101104 */
[----:B------:R-:W-:Y:S05]  /*06c0*/  EXIT ;  /* 0x000000000000794d */ /* 0x000fea0003800000 */
.L_x_9:
        /* <DEDUP_REMOVED lines=11> */
.L_x_17:


//--------------------- .text._Z30build_scanlines_gray_up_kernelPKhiiiPhii --------------------------
	.section	.text._Z30build_scanlines_gray_up_kernelPKhiiiPhii,"ax",@progbits
	.align	128
        .global         _Z30build_scanlines_gray_up_kernelPKhiiiPhii
        .type           _Z30build_scanlines_gray_up_kernelPKhiiiPhii,@function
        .size           _Z30build_scanlines_gray_up_kernelPKhiiiPhii,(.L_x_18 - _Z30build_scanlines_gray_up_kernelPKhiiiPhii)
        .other          _Z30build_scanlines_gray_up_kernelPKhiiiPhii,@"STO_CUDA_ENTRY STV_DEFAULT"
_Z30build_scanlines_gray_up_kernelPKhiiiPhii:
.text._Z30build_scanlines_gray_up_kernelPKhiiiPhii:
        /* <DEDUP_REMOVED lines=8> */
[----:B------:R-:W1:Y:S01]  /*0080*/  S2UR UR4, SR_CTAID.X ;  /* 0x00000000000479c3 */ /* 0x000e620000002500 */
[----:B0-----:R-:W-:-:S05]  /*0090*/  IMAD R10, R10, UR5, R5 ;  /* 0x000000050a0a7c24 */ /* 0x001fca000f8e0205 */
[----:B--2---:R-:W-:Y:S01]  /*00a0*/  ISETP.GE.AND P0, PT, R10, UR6, PT ;  /* 0x000000060a007c0c */ /* 0x004fe2000bf06270 */
[----:B-1----:R-:W-:-:S05]  /*00b0*/  IMAD R0, R0, UR4, R3 ;  /* 0x0000000400007c24 */ /* 0x002fca000f8e0203 */
[----:B---3--:R-:W-:-:S13]  /*00c0*/  ISETP.GE.OR P0, PT, R0, UR7, P0 ;  /* 0x0000000700007c0c */ /* 0x008fda0008706670 */
[----:B------:R-:W-:Y:S05]  /*00d0*/  @P0 EXIT ;  /* 0x000000000000094d */ /* 0x000fea0003800000 */
[----:B------:R-:W0:Y:S01]  /*00e0*/  LDCU UR4, c[0x0][0x390] ;  /* 0x00007200ff0477ac */ /* 0x000e220008000800 */
[C---:B------:R-:W-:Y:S01]  /*00f0*/  ISETP.NE.AND P2, PT, R0.reuse, RZ, PT ;  /* 0x000000ff0000720c */ /* 0x040fe20003f45270 */
[----:B------:R-:W-:Y:S01]  /*0100*/  IMAD.MOV.U32 R15, RZ, RZ, 0x2 ;  /* 0x00000002ff0f7424 */ /* 0x000fe200078e00ff */
[----:B------:R-:W1:Y:S01]  /*0110*/  LDCU UR6, c[0x0][0x388] ;  /* 0x00007100ff0677ac */ /* 0x000e620008000800 */
[----:B------:R-:W2:Y:S10]  /*0120*/  LDCU UR7, c[0x0][0x3a0] ;  /* 0x00007400ff0777ac */ /* 0x000eb40008000800 */
[----:B------:R-:W3:Y:S01]  /*0130*/  @!P2 LDC.64 R6, c[0x0][0x398] ;  /* 0x0000e600ff06ab82 */ /* 0x000ee20000000a00 */
[----:B0-----:R-:W-:Y:S01]  /*0140*/  LEA R13, R0, -UR4, 0x1 ;  /* 0x80000004000d7c11 */ /* 0x001fe2000f8e08ff */
[----:B------:R-:W0:Y:S03]  /*0150*/  LDCU.64 UR4, c[0x0][0x358] ;  /* 0x00006b00ff0477ac */ /* 0x000e260008000a00 */
[C---:B-1----:R-:W-:Y:S01]  /*0160*/  ISETP.GE.AND P1, PT, R13.reuse, UR6, PT ;  /* 0x000000060d007c0c */ /* 0x042fe2000bf26270 */
[----:B------:R-:W-:-:S02]  /*0170*/  VIADD R2, R13, 0x1 ;  /* 0x000000010d027836 */ /* 0x000fc40000000000 */
[C---:B------:R-:W-:Y:S01]  /*0180*/  IMAD R12, R10.reuse, UR6, RZ ;  /* 0x000000060a0c7c24 */ /* 0x040fe2000f8e02ff */
[----:B------:R-:W-:Y:S01]  /*0190*/  ISETP.GT.AND P1, PT, R13, -0x1, !P1 ;  /* 0xffffffff0d00780c */ /* 0x000fe20004f24270 */
[----:B--2---:R-:W-:Y:S01]  /*01a0*/  IMAD R3, R10, UR7, RZ ;  /* 0x000000070a037c24 */ /* 0x004fe2000f8e02ff */
[----:B------:R-:W-:-:S04]  /*01b0*/  ISETP.GE.AND P0, PT, R2, UR6, PT ;  /* 0x0000000602007c0c */ /* 0x000fc8000bf06270 */
[----:B------:R-:W-:Y:S02]  /*01c0*/  ISETP.GT.AND P0, PT, R13, -0x2, !P0 ;  /* 0xfffffffe0d00780c */ /* 0x000fe40004704270 */
[----:B---3--:R-:W-:-:S05]  /*01d0*/  @!P2 IADD3 R6, P3, PT, R3, R6, RZ ;  /* 0x000000060306a210 */ /* 0x008fca0007f7e0ff */
[----:B------:R-:W1:Y:S01]  /*01e0*/  @P1 LDC.64 R8, c[0x0][0x380] ;  /* 0x0000e000ff081b82 */ /* 0x000e620000000a00 */
[----:B------:R-:W-:Y:S01]  /*01f0*/  @P1 IMAD.IADD R2, R12, 0x1, R13 ;  /* 0x000000010c021824 */ /* 0x000fe200078e020d */
[----:B------:R-:W-:-:S04]  /*0200*/  @!P2 LEA.HI.X.SX32 R7, R3, R7, 0x1, P3 ;  /* 0x000000070307a211 */ /* 0x000fc800018f0eff */
[----:B------:R-:W-:Y:S02]  /*0210*/  @P0 SHF.R.S32.HI R14, RZ, 0x1f, R12 ;  /* 0x0000001fff0e0819 */ /* 0x000fe4000001140c */
[----:B------:R-:W2:Y:S01]  /*0220*/  @P0 LDC.64 R4, c[0x0][0x380] ;  /* 0x0000e000ff040b82 */ /* 0x000ea20000000a00 */
[----:B------:R-:W-:Y:S02]  /*0230*/  @P0 SHF.R.S32.HI R11, RZ, 0x1f, R13 ;  /* 0x0000001fff0b0819 */ /* 0x000fe4000001140d */
[----:B-1----:R-:W-:-:S04]  /*0240*/  @P1 IADD3 R8, P4, PT, R2, R8, RZ ;  /* 0x0000000802081210 */ /* 0x002fc80007f9e0ff */
[----:B------:R-:W-:Y:S02]  /*0250*/  @P1 LEA.HI.X.SX32 R9, R2, R9, 0x1, P4 ;  /* 0x0000000902091211 */ /* 0x000fe400020f0eff */
[----:B------:R-:W-:Y:S02]  /*0260*/  PRMT R2, RZ, 0x7610, R2 ;  /* 0x00007610ff027816 */ /* 0x000fe40000000002 */
[----:B--2---:R-:W-:-:S04]  /*0270*/  @P0 IADD3 R4, P5, P6, R13, R4, R12 ;  /* 0x000000040d040210 */ /* 0x004fc80007ebe00c */
[--C-:B------:R-:W-:Y:S02]  /*0280*/  @P0 IADD3.X R5, PT, PT, R11, R5, R14.reuse, P5, P6 ;  /* 0x000000050b050210 */ /* 0x100fe40002fec40e */
[----:B------:R-:W-:Y:S02]  /*0290*/  @!P2 PRMT R14, R15, 0x7610, R14 ;  /* 0x000076100f0ea816 */ /* 0x000fe4000000000e */
[----:B------:R-:W-:-:S03]  /*02a0*/  PRMT R11, RZ, 0x7610, R11 ;  /* 0x00007610ff0b7816 */ /* 0x000fc6000000000b */
[----:B0-----:R0:W-:Y:S04]  /*02b0*/  @!P2 STG.E.U8 desc[UR4][R6.64], R14 ;  /* 0x0000000e0600a986 */ /* 0x0011e8000c101104 */
[----:B------:R0:W5:Y:S04]  /*02c0*/  @P1 LDG.E.U8 R11, desc[UR4][R8.64] ;  /* 0x00000004080b1981 */ /* 0x000168000c1e1100 */
[----:B------:R0:W5:Y:S01]  /*02d0*/  @P0 LDG.E.U8 R2, desc[UR4][R4.64+0x1] ;  /* 0x0000010404020981 */ /* 0x000162000c1e1100 */
[----:B------:R-:W-:Y:S01]  /*02e0*/  ISETP.NE.AND P2, PT, R10, RZ, PT ;  /* 0x000000ff0a00720c */ /* 0x000fe20003f45270 */
[----:B------:R-:W-:Y:S01]  /*02f0*/  BSSY.RECONVERGENT B0, `(.L_x_10) ;  /* 0x0000014000007945 */ /* 0x000fe20003800200 */
[----:B------:R-:W-:-:S11]  /*0300*/  PRMT R10, RZ, 0x7610, R10 ;  /* 0x00007610ff0a7816 */ /* 0x000fd6000000000a */
[----:B0-----:R-:W-:Y:S05]  /*0310*/  @!P2 BRA `(.L_x_11) ;  /* 0x000000000044a947 */ /* 0x001fea0003800000 */
[----:B------:R-:W0:Y:S01]  /*0320*/  @P1 LDC.64 R6, c[0x0][0x380] ;  /* 0x0000e000ff061b82 */ /* 0x000e220000000a00 */
[----:B------:R-:W-:Y:S01]  /*0330*/  VIADD R12, R12, -UR6 ;  /* 0x800000060c0c7c36 */ /* 0x000fe20008000000 */
[----:B------:R-:W-:-:S03]  /*0340*/  PRMT R9, RZ, 0x7610, R9 ;  /* 0x00007610ff097816 */ /* 0x000fc60000000009 */
[----:B------:R-:W-:-:S03]  /*0350*/  @P1 IMAD.IADD R8, R13, 0x1, R12 ;  /* 0x000000010d081824 */ /* 0x000fc600078e020c */
[----:B------:R-:W1:Y:S02]  /*0360*/  @P0 LDC.64 R4, c[0x0][0x380] ;  /* 0x0000e000ff040b82 */ /* 0x000e640000000a00 */
[----:B0-----:R-:W-:-:S04]  /*0370*/  @P1 IADD3 R6, P2, PT, R8, R6, RZ ;  /* 0x0000000608061210 */ /* 0x001fc80007f5e0ff */
[----:B------:R-:W-:Y:S02]  /*0380*/  @P1 LEA.HI.X.SX32 R7, R8, R7, 0x1, P2 ;  /* 0x0000000708071211 */ /* 0x000fe400010f0eff */
[----:B------:R-:W-:Y:S02]  /*0390*/  PRMT R8, RZ, 0x7610, R8 ;  /* 0x00007610ff087816 */ /* 0x000fe40000000008 */
[--C-:B-1----:R-:W-:Y:S02]  /*03a0*/  @P0 IADD3 R4, P3, P4, R13, R4, R12.reuse ;  /* 0x000000040d040210 */ /* 0x102fe40007c7e00c */
[----:B------:R-:W-:Y:S02]  /*03b0*/  @P0 SHF.R.S32.HI R13, RZ, 0x1f, R13 ;  /* 0x0000001fff0d0819 */ /* 0x000fe4000001140d */
[----:B------:R-:W-:Y:S01]  /*03c0*/  @P0 SHF.R.S32.HI R12, RZ, 0x1f, R12 ;  /* 0x0000001fff0c0819 */ /* 0x000fe2000001140c */
[----:B------:R-:W2:Y:S03]  /*03d0*/  @P1 LDG.E.U8 R8, desc[UR4][R6.64] ;  /* 0x0000000406081981 */ /* 0x000ea6000c1e1100 */
[----:B------:R-:W-:-:S05]  /*03e0*/  @P0 IADD3.X R5, PT, PT, R13, R5, R12, P3, P4 ;  /* 0x000000050d050210 */ /* 0x000fca0001fe840c */
[----:B------:R-:W2:Y:S02]  /*03f0*/  @P0 LDG.E.U8 R9, desc[UR4][R4.64+0x1] ;  /* 0x0000010404090981 */ /* 0x000ea4000c1e1100 */
[----:B--2---:R-:W-:-:S05]  /*0400*/  IMAD.IADD R8, R9, 0x1, R8 ;  /* 0x0000000109087824 */ /* 0x004fca00078e0208 */
[----:B------:R-:W-:-:S04]  /*0410*/  LOP3.LUT R8, R8, 0xffff, RZ, 0xc0, !PT ;  /* 0x0000ffff08087812 */ /* 0x000fc800078ec0ff */
[----:B------:R-:W-:-:S07]  /*0420*/  SHF.R.U32.HI R10, RZ, 0x1, R8 ;  /* 0x00000001ff0a7819 */ /* 0x000fce0000011608 */
.L_x_11:
[----:B------:R-:W-:Y:S05]  /*0430*/  BSYNC.RECONVERGENT B0 ;  /* 0x0000000000007941 */ /* 0x000fea0003800200 */
.L_x_10:
[----:B------:R-:W0:Y:S01]  /*0440*/  LDCU.64 UR8, c[0x0][0x398] ;  /* 0x00007300ff0877ac */ /* 0x000e220008000a00 */
[----:B------:R-:W-:Y:S01]  /*0450*/  IMAD.MOV R4, RZ, RZ, -R10 ;  /* 0x000000ffff047224 */ /* 0x000fe200078e0a0a */
[----:B------:R-:W-:Y:S01]  /*0460*/  IADD3 R0, PT, PT, R0, 0x1, R3 ;  /* 0x0000000100007810 */ /* 0x000fe20007ffe003 */
[----:B-----5:R-:W-:-:S03]  /*0470*/  IMAD.IADD R5, R2, 0x1, R11 ;  /* 0x0000000102057824 */ /* 0x020fc600078e020b */
[----:B------:R-:W-:Y:S02]  /*0480*/  PRMT R4, R4, 0x7710, RZ ;  /* 0x0000771004047816 */ /* 0x000fe400000000ff */
[----:B------:R-:W-:-:S04]  /*0490*/  LOP3.LUT R5, R5, 0xffff, RZ, 0xc0, !PT ;  /* 0x0000ffff05057812 */ /* 0x000fc800078ec0ff */
[----:B------:R-:W-:Y:S02]  /*04a0*/  LEA.HI R5, R5, R4, RZ, 0x1f ;  /* 0x0000000405057211 */ /* 0x000fe400078ff8ff */
[----:B0-----:R-:W-:-:S04]  /*04b0*/  IADD3 R2, P0, PT, R0, UR8, RZ ;  /* 0x0000000800027c10 */ /* 0x001fc8000ff1e0ff */
[----:B------:R-:W-:-:S05]  /*04c0*/  LEA.HI.X.SX32 R3, R0, UR9, 0x1, P0 ;  /* 0x0000000900037c11 */ /* 0x000fca00080f0eff */
[----:B------:R-:W-:Y:S01]  /*04d0*/  STG.E.U8 desc[UR4][R2.64], R5 ;  /* 0x0000000502007986 */ /* 0x000fe2000c101104 */
[----:B------:R-:W-:Y:S05]  /*04e0*/  EXIT ;  /* 0x000000000000794d */ /* 0x000fea0003800000 */
.L_x_12:
        /* <DEDUP_REMOVED lines=9> */
.L_x_18:


//--------------------- .text._Z29build_scanlines_rgb_up_kernelPKhiiiPhii --------------------------
	.section	.text._Z29build_scanlines_rgb_up_kernelPKhiiiPhii,"ax",@progbits
	.align	128
        .global         _Z29build_scanlines_rgb_up_kernelPKhiiiPhii
        .type           _Z29build_scanlines_rgb_up_kernelPKhiiiPhii,@function
        .size           _Z29build_scanlines_rgb_up_kernelPKhiiiPhii,(.L_x_19 - _Z29build_scanlines_rgb_up_kernelPKhiiiPhii)
        .other          _Z29build_scanlines_rgb_up_kernelPKhiiiPhii,@"STO_CUDA_ENTRY STV_DEFAULT"
_Z29build_scanlines_rgb_up_kernelPKhiiiPhii:
.text._Z29build_scanlines_rgb_up_kernelPKhiiiPhii:
        /* <DEDUP_REMOVED lines=14> */
[----:B------:R-:W0:Y:S01]  /*00e0*/  LDC R3, c[0x0][0x390] ;  /* 0x0000e400ff037b82 */ /* 0x000e220000000800 */
[----:B------:R-:W-:Y:S01]  /*00f0*/  ISETP.NE.AND P3, PT, R6, RZ, PT ;  /* 0x000000ff0600720c */ /* 0x000fe20003f65270 */
[----:B------:R-:W1:Y:S01]  /*0100*/  LDCU UR6, c[0x0][0x388] ;  /* 0x00007100ff0677ac */ /* 0x000e620008000800 */
[----:B------:R-:W-:Y:S01]  /*0110*/  IMAD.MOV.U32 R5, RZ, RZ, 0x2 ;  /* 0x00000002ff057424 */ /* 0x000fe200078e00ff */
[----:B------:R-:W2:Y:S01]  /*0120*/  LDCU UR7, c[0x0][0x3a0] ;  /* 0x00007400ff0777ac */ /* 0x000ea20008000800 */
[----:B------:R-:W3:Y:S09]  /*0130*/  LDCU.64 UR4, c[0x0][0x358] ;  /* 0x00006b00ff0477ac */ /* 0x000ef20008000a00 */
[----:B------:R-:W4:Y:S01]  /*0140*/  @!P3 LDC.64 R8, c[0x0][0x398] ;  /* 0x0000e600ff08bb82 */ /* 0x000f220000000a00 */
[----:B------:R-:W3:Y:S01]  /*0150*/  LDCU.64 UR8, c[0x0][0x380] ;  /* 0x00007000ff0877ac */ /* 0x000ee20008000a00 */
[----:B-1----:R-:W-:-:S02]  /*0160*/  IMAD R13, R12, UR6, RZ ;  /* 0x000000060c0d7c24 */ /* 0x002fc4000f8e02ff */
[----:B0-----:R-:W-:Y:S02]  /*0170*/  IMAD R14, R6, 0x3, -R3 ;  /* 0x00000003060e7824 */ /* 0x001fe400078e0a03 */
[----:B--2---:R-:W-:Y:S02]  /*0180*/  IMAD R7, R12, UR7, RZ ;  /* 0x000000070c077c24 */ /* 0x004fe4000f8e02ff */
[C---:B------:R-:W-:Y:S01]  /*0190*/  VIADD R0, R14.reuse, 0x1 ;  /* 0x000000010e007836 */ /* 0x040fe20000000000 */
[C---:B------:R-:W-:Y:S01]  /*01a0*/  ISETP.GE.AND P0, PT, R14.reuse, UR6, PT ;  /* 0x000000060e007c0c */ /* 0x040fe2000bf06270 */
[C---:B------:R-:W-:Y:S01]  /*01b0*/  VIADD R2, R14.reuse, 0x2 ;  /* 0x000000020e027836 */ /* 0x040fe20000000000 */
[----:B------:R-:W-:Y:S02]  /*01c0*/  SHF.R.S32.HI R15, RZ, 0x1f, R14 ;  /* 0x0000001fff0f7819 */ /* 0x000fe4000001140e */
[----:B------:R-:W-:Y:S02]  /*01d0*/  ISETP.GT.AND P0, PT, R14, -0x1, !P0 ;  /* 0xffffffff0e00780c */ /* 0x000fe40004704270 */
[----:B------:R-:W-:-:S02]  /*01e0*/  ISETP.GE.AND P1, PT, R0, UR6, PT ;  /* 0x0000000600007c0c */ /* 0x000fc4000bf26270 */
[----:B------:R-:W-:Y:S02]  /*01f0*/  ISETP.GE.AND P2, PT, R2, UR6, PT ;  /* 0x0000000602007c0c */ /* 0x000fe4000bf46270 */
[C---:B----4-:R-:W-:Y:S02]  /*0200*/  @!P3 IADD3 R8, P4, PT, R7.reuse, R8, RZ ;  /* 0x000000080708b210 */ /* 0x050fe40007f9e0ff */
[C---:B------:R-:W-:Y:S02]  /*0210*/  ISETP.GT.AND P1, PT, R14.reuse, -0x2, !P1 ;  /* 0xfffffffe0e00780c */ /* 0x040fe40004f24270 */
[----:B------:R-:W-:Y:S02]  /*0220*/  @!P3 LEA.HI.X.SX32 R9, R7, R9, 0x1, P4 ;  /* 0x000000090709b211 */ /* 0x000fe400020f0eff */
[C---:B------:R-:W-:Y:S01]  /*0230*/  ISETP.GT.AND P2, PT, R14.reuse, -0x3, !P2 ;  /* 0xfffffffd0e00780c */ /* 0x040fe20005744270 */
[----:B------:R-:W-:Y:S01]  /*0240*/  @P0 IMAD.IADD R3, R13, 0x1, R14 ;  /* 0x000000010d030824 */ /* 0x000fe200078e020e */
[--C-:B------:R-:W-:Y:S01]  /*0250*/  SHF.R.S32.HI R0, RZ, 0x1f, R13.reuse ;  /* 0x0000001fff007819 */ /* 0x100fe2000001140d */
[----:B---3--:R0:W-:Y:S01]  /*0260*/  @!P3 STG.E.U8 desc[UR4][R8.64], R5 ;  /* 0x000000050800b986 */ /* 0x0081e2000c101104 */
[----:B------:R-:W-:-:S02]  /*0270*/  IADD3 R4, P4, P5, R14, UR8, R13 ;  /* 0x000000080e047c10 */ /* 0x000fc4000fd9e00d */
[C---:B------:R-:W-:Y:S02]  /*0280*/  @P0 IADD3 R10, P3, PT, R3.reuse, UR8, RZ ;  /* 0x00000008030a0c10 */ /* 0x040fe4000ff7e0ff */
[----:B------:R-:W-:Y:S02]  /*0290*/  PRMT R2, RZ, 0x7610, R2 ;  /* 0x00007610ff027816 */ /* 0x000fe40000000002 */
[----:B------:R-:W-:Y:S02]  /*02a0*/  @P0 LEA.HI.X.SX32 R11, R3, UR9, 0x1, P3 ;  /* 0x00000009030b0c11 */ /* 0x000fe400098f0eff */
[----:B------:R-:W-:Y:S02]  /*02b0*/  PRMT R3, RZ, 0x7610, R3 ;  /* 0x00007610ff037816 */ /* 0x000fe40000000003 */
[--C-:B0-----:R-:W-:Y:S02]  /*02c0*/  IADD3.X R5, PT, PT, R15, UR9, R0.reuse, P4, P5 ;  /* 0x000000090f057c10 */ /* 0x101fe4000a7ea400 */
[----:B------:R-:W-:-:S02]  /*02d0*/  PRMT R0, RZ, 0x7610, R0 ;  /* 0x00007610ff007816 */ /* 0x000fc40000000000 */
[----:B------:R0:W5:Y:S04]  /*02e0*/  @P0 LDG.E.U8 R3, desc[UR4][R10.64] ;  /* 0x000000040a030981 */ /* 0x000168000c1e1100 */
[----:B------:R0:W5:Y:S04]  /*02f0*/  @P1 LDG.E.U8 R2, desc[UR4][R4.64+0x1] ;  /* 0x0000010404021981 */ /* 0x000168000c1e1100 */
[----:B------:R0:W5:Y:S01]  /*0300*/  @P2 LDG.E.U8 R0, desc[UR4][R4.64+0x2] ;  /* 0x0000020404002981 */ /* 0x000162000c1e1100 */
[----:B------:R-:W-:Y:S01]  /*0310*/  ISETP.NE.AND P3, PT, R12, RZ, PT ;  /* 0x000000ff0c00720c */ /* 0x000fe20003f65270 */
[----:B------:R-:W-:Y:S01]  /*0320*/  BSSY.RECONVERGENT B0, `(.L_x_13) ;  /* 0x000000f000007945 */ /* 0x000fe20003800200 */
[----:B------:R-:W-:-:S02]  /*0330*/  PRMT R8, RZ, 0x7610, R8 ;  /* 0x00007610ff087816 */ /* 0x000fc40000000008 */
[----:B------:R-:W-:Y:S02]  /*0340*/  PRMT R9, RZ, 0x7610, R9 ;  /* 0x00007610ff097816 */ /* 0x000fe40000000009 */
[----:B------:R-:W-:-:S07]  /*0350*/  PRMT R12, RZ, 0x7610, R12 ;  /* 0x00007610ff0c7816 */ /* 0x000fce000000000c */
[----:B0-----:R-:W-:Y:S05]  /*0360*/  @!P3 BRA `(.L_x_14) ;  /* 0x000000000028b947 */ /* 0x001fea0003800000 */
[----:B------:R-:W-:-:S04]  /*0370*/  VIADD R13, R13, -UR6 ;  /* 0x800000060d0d7c36 */ /* 0x000fc80008000000 */
[C-C-:B------:R-:W-:Y:S01]  /*0380*/  @P0 IMAD.IADD R11, R14.reuse, 0x1, R13.reuse ;  /* 0x000000010e0b0824 */ /* 0x140fe200078e020d */
[--C-:B------:R-:W-:Y:S02]  /*0390*/  IADD3 R4, P4, P5, R14, UR8, R13.reuse ;  /* 0x000000080e047c10 */ /* 0x100fe4000fd9e00d */
[----:B------:R-:W-:Y:S02]  /*03a0*/  SHF.R.S32.HI R10, RZ, 0x1f, R13 ;  /* 0x0000001fff0a7819 */ /* 0x000fe4000001140d */
[----:B------:R-:W-:Y:S02]  /*03b0*/  @P0 IADD3 R14, P3, PT, R11, UR8, RZ ;  /* 0x000000080b0e0c10 */ /* 0x000fe4000ff7e0ff */
[----:B------:R-:W-:Y:S02]  /*03c0*/  IADD3.X R5, PT, PT, R15, UR9, R10, P4, P5 ;  /* 0x000000090f057c10 */ /* 0x000fe4000a7ea40a */
[----:B------:R-:W-:-:S03]  /*03d0*/  @P0 LEA.HI.X.SX32 R15, R11, UR9, 0x1, P3 ;  /* 0x000000090b0f0c11 */ /* 0x000fc600098f0eff */
[----:B------:R0:W5:Y:S04]  /*03e0*/  @P1 LDG.E.U8 R9, desc[UR4][R4.64+0x1] ;  /* 0x0000010404091981 */ /* 0x000168000c1e1100 */
[----:B------:R0:W5:Y:S04]  /*03f0*/  @P2 LDG.E.U8 R12, desc[UR4][R4.64+0x2] ;  /* 0x00000204040c2981 */ /* 0x000168000c1e1100 */
[----:B------:R0:W5:Y:S02]  /*0400*/  @P0 LDG.E.U8 R8, desc[UR4][R14.64] ;  /* 0x000000040e080981 */ /* 0x000164000c1e1100 */
.L_x_14:
[----:B------:R-:W-:Y:S05]  /*0410*/  BSYNC.RECONVERGENT B0 ;  /* 0x0000000000007941 */ /* 0x000fea0003800200 */
.L_x_13:
[----:B------:R-:W0:Y:S01]  /*0420*/  LDCU.64 UR10, c[0x0][0x398] ;  /* 0x00007300ff0a77ac */ /* 0x000e220008000a00 */
[----:B------:R-:W-:Y:S02]  /*0430*/  IMAD R6, R6, 0x3, R7 ;  /* 0x0000000306067824 */ /* 0x000fe400078e0207 */
[----:B-----5:R-:W-:Y:S02]  /*0440*/  IMAD.MOV R7, RZ, RZ, -R9 ;  /* 0x000000ffff077224 */ /* 0x020fe400078e0a09 */
[----:B------:R-:W-:Y:S02]  /*0450*/  IMAD.MOV R8, RZ, RZ, -R8 ;  /* 0x000000ffff087224 */ /* 0x000fe400078e0a08 */
[----:B------:R-:W-:Y:S01]  /*0460*/  IMAD.MOV R9, RZ, RZ, -R12 ;  /* 0x000000ffff097224 */ /* 0x000fe200078e0a0c */
[----:B------:R-:W-:Y:S01]  /*0470*/  PRMT R7, R7, 0x7710, RZ ;  /* 0x0000771007077816 */ /* 0x000fe200000000ff */
[----:B------:R-:W-:Y:S01]  /*0480*/  VIADD R6, R6, 0x1 ;  /* 0x0000000106067836 */ /* 0x000fe20000000000 */
[----:B------:R-:W-:-:S02]  /*0490*/  PRMT R8, R8, 0x7710, RZ ;  /* 0x0000771008087816 */ /* 0x000fc400000000ff */
[----:B------:R-:W-:Y:S01]  /*04a0*/  PRMT R9, R9, 0x7710, RZ ;  /* 0x0000771009097816 */ /* 0x000fe200000000ff */
[----:B------:R-:W-:Y:S02]  /*04b0*/  IMAD.IADD R7, R7, 0x1, R2 ;  /* 0x0000000107077824 */ /* 0x000fe400078e0202 */
[----:B------:R-:W-:Y:S02]  /*04c0*/  IMAD.IADD R3, R8, 0x1, R3 ;  /* 0x0000000108037824 */ /* 0x000fe400078e0203 */
[----:B------:R-:W-:Y:S01]  /*04d0*/  IMAD.IADD R9, R9, 0x1, R0 ;  /* 0x0000000109097824 */ /* 0x000fe200078e0200 */
[----:B0-----:R-:W-:-:S04]  /*04e0*/  IADD3 R4, P0, PT, R6, UR10, RZ ;  /* 0x0000000a06047c10 */ /* 0x001fc8000ff1e0ff */
[----:B------:R-:W-:-:S05]  /*04f0*/  LEA.HI.X.SX32 R5, R6, UR11, 0x1, P0 ;  /* 0x0000000b06057c11 */ /* 0x000fca00080f0eff */
[----:B------:R-:W-:Y:S04]  /*0500*/  STG.E.U8 desc[UR4][R4.64], R3 ;  /* 0x0000000304007986 */ /* 0x000fe8000c101104 */
[----:B------:R-:W-:Y:S04]  /*0510*/  STG.E.U8 desc[UR4][R4.64+0x1], R7 ;  /* 0x0000010704007986 */ /* 0x000fe8000c101104 */
[----:B------:R-:W-:Y:S01]  /*0520*/  STG.E.U8 desc[UR4][R4.64+0x2], R9 ;  /* 0x0000020904007986 */ /* 0x000fe2000c101104 */
[----:B------:R-:W-:Y:S05]  /*0530*/  EXIT ;  /* 0x000000000000794d */ /* 0x000fea0003800000 */
.L_x_15:
        /* <DEDUP_REMOVED lines=12> */
.L_x_19:


//--------------------- .nv.shared.reserved.0     --------------------------
	.section	.nv.shared.reserved.0,"aw",@nobits
	.weak		__nv_reservedSMEM_offset_0_alias
	.size		__nv_reservedSMEM_offset_0_alias, 0, 64
	.other		__nv_reservedSMEM_offset_0_alias,@"STO_CUDA_RESERVED_SHARED STV_DEFAULT"
__nv_reservedSMEM_offset_0_alias:
	.zero		0
	.zero		64


//--------------------- .nv.constant0._Z36build_scanlines_batch_gray_up_kernelPKhiiiPhiilli --------------------------
	.section	.nv.constant0._Z36build_scanlines_batch_gray_up_kernelPKhiiiPhiilli,"a",@progbits
	.sectionflags	@""
	.align	4
.nv.constant0._Z36build_scanlines_batch_gray_up_kernelPKhiiiPhiilli:
	.zero		956


//--------------------- .nv.constant0._Z35build_scanlines_batch_rgb_up_kernelPKhiiiPhiilli --------------------------
	.section	.nv.constant0._Z35build_scanlines_batch_rgb_up_kernelPKhiiiPhiilli,"a",@progbits
	.sectionflags	@""
	.align	4
.nv.constant0._Z35build_scanlines_batch_rgb_up_kernelPKhiiiPhiilli:
	.zero		956


//--------------------- .nv.constant0._Z30build_scanlines_gray_up_kernelPKhiiiPhii --------------------------
	.section	.nv.constant0._Z30build_scanlines_gray_up_kernelPKhiiiPhii,"a",@progbits
	.sectionflags	@""
	.align	4
.nv.constant0._Z30build_scanlines_gray_up_kernelPKhiiiPhii:
	.zero		936


//--------------------- .nv.constant0._Z29build_scanlines_rgb_up_kernelPKhiiiPhii --------------------------
	.section	.nv.constant0._Z29build_scanlines_rgb_up_kernelPKhiiiPhii,"a",@progbits
	.sectionflags	@""
	.align	4
.nv.constant0._Z29build_scanlines_rgb_up_kernelPKhiiiPhii:
	.zero		936


//--------------------- SYMBOLS --------------------------

	.type		.nv.reservedSmem.offset0,@object
	.size		.nv.reservedSmem.offset0,0x4
